







.version 5.0
.target sm_61
.address_size 64


.global .align 8 .b8 _ZTVSt9basic_iosIcSt11char_traitsIcEE[32];
.global .align 8 .b8 _ZTTSo[8];
.global .align 8 .b8 _ZTVSt15basic_streambufIcSt11char_traitsIcEE[128];
.global .align 8 .b8 _ZTVNSt7__cxx1115basic_stringbufIcSt11char_traitsIcESaIcEEE[128];
.global .align 8 .b8 _ZTTNSt7__cxx1119basic_ostringstreamIcSt11char_traitsIcESaIcEEE[8];
.global .align 8 .b8 _ZTVN10__cxxabiv119__pointer_type_infoE[8];
.global .align 8 .b8 _ZTVN10__cxxabiv120__function_type_infoE[8];
.global .align 8 .b8 _ZTVN10__cxxabiv117__class_type_infoE[8];
.global .align 8 .b8 _ZTVN10__cxxabiv120__si_class_type_infoE[8];
.global .align 8 .b8 _ZTVN3c105ErrorE[40];
.global .align 8 .b8 _ZTVN3c1020intrusive_ptr_targetE[40];
.global .align 8 .b8 _ZTVN3c1011StorageImplE[40];
.global .align 8 .b8 _ZTVN6caffe28OperatorINS_11CUDAContextEEE[136];
.global .align 8 .b8 _ZTVN6caffe211YellowFinOpIfNS_11CUDAContextEEE[136];

.visible .entry _ZN6caffe213GetLrMuKernelEPKfS1_S1_S1_PfS2_(
.param .u64 _ZN6caffe213GetLrMuKernelEPKfS1_S1_S1_PfS2__param_0,
.param .u64 _ZN6caffe213GetLrMuKernelEPKfS1_S1_S1_PfS2__param_1,
.param .u64 _ZN6caffe213GetLrMuKernelEPKfS1_S1_S1_PfS2__param_2,
.param .u64 _ZN6caffe213GetLrMuKernelEPKfS1_S1_S1_PfS2__param_3,
.param .u64 _ZN6caffe213GetLrMuKernelEPKfS1_S1_S1_PfS2__param_4,
.param .u64 _ZN6caffe213GetLrMuKernelEPKfS1_S1_S1_PfS2__param_5
)
{
.reg .pred %p<36>;
.reg .f32 %f<241>;
.reg .b32 %r<19>;
.reg .b64 %rd<18>;


ld.param.u64 %rd4, [_ZN6caffe213GetLrMuKernelEPKfS1_S1_S1_PfS2__param_0];
ld.param.u64 %rd1, [_ZN6caffe213GetLrMuKernelEPKfS1_S1_S1_PfS2__param_1];
ld.param.u64 %rd5, [_ZN6caffe213GetLrMuKernelEPKfS1_S1_S1_PfS2__param_2];
ld.param.u64 %rd6, [_ZN6caffe213GetLrMuKernelEPKfS1_S1_S1_PfS2__param_3];
cvta.to.global.u64 %rd7, %rd6;
cvta.to.global.u64 %rd8, %rd1;
ld.global.f32 %f36, [%rd8];
cvta.to.global.u64 %rd9, %rd4;
ld.global.f32 %f37, [%rd9];
div.rn.f32 %f38, %f37, %f36;
sqrt.rn.f32 %f39, %f38;
add.f32 %f40, %f39, 0fBF800000;
add.f32 %f41, %f39, 0f3F800000;
div.rn.f32 %f1, %f40, %f41;
cvta.to.global.u64 %rd10, %rd5;
ld.global.f32 %f42, [%rd10];
mul.f32 %f43, %f42, %f36;
mul.f32 %f44, %f43, %f43;
ld.global.f32 %f45, [%rd7];
add.f32 %f46, %f45, %f45;
div.rn.f32 %f2, %f44, %f46;
mul.f32 %f47, %f2, 0f3E17B426;
mul.f32 %f48, %f2, %f47;
mul.f32 %f49, %f2, %f48;
fma.rn.f32 %f50, %f2, %f2, %f49;
sqrt.rn.f32 %f51, %f50;
neg.f32 %f52, %f51;
sub.f32 %f53, %f52, %f2;
mul.f32 %f54, %f53, 0f3F000000;
setp.gt.f32	%p3, %f54, 0f00000000;
selp.f32	%f3, 0f3F800000, 0fBF800000, %p3;
abs.f32 %f4, %f54;
mov.f32 %f55, 0f3E2AAAAB;
cvt.rzi.f32.f32	%f56, %f55;
add.f32 %f57, %f56, %f56;
mov.f32 %f58, 0f3EAAAAAB;
sub.f32 %f59, %f58, %f57;
abs.f32 %f5, %f59;
abs.f32 %f6, %f4;
setp.lt.f32	%p4, %f6, 0f00800000;
mul.f32 %f60, %f6, 0f4B800000;
selp.f32	%f61, 0fC3170000, 0fC2FE0000, %p4;
selp.f32	%f62, %f60, %f6, %p4;
mov.b32 %r1, %f62;
and.b32 %r2, %r1, 8388607;
or.b32 %r3, %r2, 1065353216;
mov.b32 %f63, %r3;
shr.u32 %r4, %r1, 23;
cvt.rn.f32.u32	%f64, %r4;
add.f32 %f65, %f61, %f64;
setp.gt.f32	%p5, %f63, 0f3FB504F3;
mul.f32 %f66, %f63, 0f3F000000;
add.f32 %f67, %f65, 0f3F800000;
selp.f32	%f68, %f66, %f63, %p5;
selp.f32	%f69, %f67, %f65, %p5;
add.f32 %f70, %f68, 0fBF800000;
add.f32 %f33, %f68, 0f3F800000;

	rcp.approx.ftz.f32 %f32,%f33;

	add.f32 %f71, %f70, %f70;
mul.f32 %f72, %f32, %f71;
mul.f32 %f73, %f72, %f72;
mov.f32 %f74, 0f3C4CAF63;
mov.f32 %f75, 0f3B18F0FE;
fma.rn.f32 %f76, %f75, %f73, %f74;
mov.f32 %f77, 0f3DAAAABD;
fma.rn.f32 %f78, %f76, %f73, %f77;
mul.rn.f32 %f79, %f78, %f73;
mul.rn.f32 %f80, %f79, %f72;
sub.f32 %f81, %f70, %f72;
neg.f32 %f82, %f72;
add.f32 %f83, %f81, %f81;
fma.rn.f32 %f84, %f82, %f70, %f83;
mul.rn.f32 %f85, %f32, %f84;
add.f32 %f86, %f80, %f72;
sub.f32 %f87, %f72, %f86;
add.f32 %f88, %f80, %f87;
add.f32 %f89, %f85, %f88;
add.f32 %f90, %f86, %f89;
sub.f32 %f91, %f86, %f90;
add.f32 %f92, %f89, %f91;
mov.f32 %f93, 0f3F317200;
mul.rn.f32 %f94, %f69, %f93;
mov.f32 %f95, 0f35BFBE8E;
mul.rn.f32 %f96, %f69, %f95;
add.f32 %f97, %f94, %f90;
sub.f32 %f98, %f94, %f97;
add.f32 %f99, %f90, %f98;
add.f32 %f100, %f92, %f99;
add.f32 %f101, %f96, %f100;
add.f32 %f102, %f97, %f101;
sub.f32 %f103, %f97, %f102;
add.f32 %f104, %f101, %f103;
mul.rn.f32 %f105, %f58, %f102;
neg.f32 %f106, %f105;
fma.rn.f32 %f107, %f58, %f102, %f106;
fma.rn.f32 %f108, %f58, %f104, %f107;
mov.f32 %f109, 0f00000000;
fma.rn.f32 %f110, %f109, %f102, %f108;
add.rn.f32 %f111, %f105, %f110;
neg.f32 %f112, %f111;
add.rn.f32 %f113, %f105, %f112;
add.rn.f32 %f114, %f113, %f110;
mov.b32 %r5, %f111;
setp.eq.s32	%p6, %r5, 1118925336;
add.s32 %r6, %r5, -1;
mov.b32 %f115, %r6;
add.f32 %f116, %f114, 0f37000000;
selp.f32	%f117, %f115, %f111, %p6;
selp.f32	%f7, %f116, %f114, %p6;
mul.f32 %f118, %f117, 0f3FB8AA3B;
cvt.rzi.f32.f32	%f119, %f118;
mov.f32 %f120, 0fBF317200;
fma.rn.f32 %f121, %f119, %f120, %f117;
mov.f32 %f122, 0fB5BFBE8E;
fma.rn.f32 %f123, %f119, %f122, %f121;
mul.f32 %f35, %f123, 0f3FB8AA3B;

	ex2.approx.ftz.f32 %f34,%f35;

	add.f32 %f124, %f119, 0f00000000;
ex2.approx.f32 %f125, %f124;
mul.f32 %f126, %f34, %f125;
setp.lt.f32	%p7, %f117, 0fC2D20000;
selp.f32	%f127, 0f00000000, %f126, %p7;
setp.gt.f32	%p8, %f117, 0f42D20000;
selp.f32	%f237, 0f7F800000, %f127, %p8;
setp.eq.f32	%p9, %f237, 0f7F800000;
@%p9 bra BB0_2;

fma.rn.f32 %f237, %f237, %f7, %f237;

BB0_2:
setp.lt.f32	%p10, %f4, 0f00000000;
setp.eq.f32	%p11, %f5, 0f3F800000;
and.pred %p1, %p10, %p11;
mov.b32 %r7, %f237;
xor.b32 %r8, %r7, -2147483648;
mov.b32 %f128, %r8;
selp.f32	%f238, %f128, %f237, %p1;
setp.eq.f32	%p12, %f4, 0f00000000;
@%p12 bra BB0_5;
bra.uni BB0_3;

BB0_5:
add.f32 %f131, %f4, %f4;
selp.f32	%f238, %f131, 0f00000000, %p11;
bra.uni BB0_6;

BB0_3:
setp.geu.f32	%p13, %f4, 0f00000000;
@%p13 bra BB0_6;

mov.f32 %f236, 0f3EAAAAAB;
cvt.rzi.f32.f32	%f130, %f236;
setp.neu.f32	%p14, %f130, 0f3EAAAAAB;
selp.f32	%f238, 0f7FFFFFFF, %f238, %p14;

BB0_6:
add.f32 %f132, %f6, 0f3EAAAAAB;
mov.b32 %r9, %f132;
setp.lt.s32	%p16, %r9, 2139095040;
@%p16 bra BB0_11;

setp.gtu.f32	%p17, %f6, 0f7F800000;
@%p17 bra BB0_10;
bra.uni BB0_8;

BB0_10:
add.f32 %f238, %f4, 0f3EAAAAAB;
bra.uni BB0_11;

BB0_8:
setp.neu.f32	%p18, %f6, 0f7F800000;
@%p18 bra BB0_11;

selp.f32	%f238, 0fFF800000, 0f7F800000, %p1;

BB0_11:
mov.f32 %f235, 0fB5BFBE8E;
mov.f32 %f234, 0fBF317200;
mov.f32 %f233, 0f00000000;
mov.f32 %f232, 0f35BFBE8E;
mov.f32 %f231, 0f3F317200;
mov.f32 %f230, 0f3DAAAABD;
mov.f32 %f229, 0f3C4CAF63;
mov.f32 %f228, 0f3B18F0FE;
ld.param.u64 %rd14, [_ZN6caffe213GetLrMuKernelEPKfS1_S1_S1_PfS2__param_4];
setp.eq.f32	%p19, %f4, 0f3F800000;
selp.f32	%f137, 0f3F800000, %f238, %p19;
mul.f32 %f138, %f3, %f137;
div.rn.f32 %f139, %f2, 0fC0400000;
div.rn.f32 %f140, %f139, %f138;
add.f32 %f141, %f138, %f140;
add.f32 %f142, %f141, 0f3F800000;
mul.f32 %f143, %f142, %f142;
mul.f32 %f144, %f1, %f1;
max.f32 %f145, %f143, %f144;
cvta.to.global.u64 %rd11, %rd14;
st.global.f32 [%rd11], %f145;
sqrt.rn.f32 %f146, %f145;
mov.f32 %f147, 0f3F800000;
sub.f32 %f18, %f147, %f146;
cvt.rzi.f32.f32	%f148, %f147;
add.f32 %f149, %f148, %f148;
mov.f32 %f150, 0f40000000;
sub.f32 %f151, %f150, %f149;
abs.f32 %f19, %f151;
abs.f32 %f20, %f18;
setp.lt.f32	%p20, %f20, 0f00800000;
mul.f32 %f152, %f20, 0f4B800000;
selp.f32	%f153, 0fC3170000, 0fC2FE0000, %p20;
selp.f32	%f154, %f152, %f20, %p20;
mov.b32 %r10, %f154;
and.b32 %r11, %r10, 8388607;
or.b32 %r12, %r11, 1065353216;
mov.b32 %f155, %r12;
shr.u32 %r13, %r10, 23;
cvt.rn.f32.u32	%f156, %r13;
add.f32 %f157, %f153, %f156;
setp.gt.f32	%p21, %f155, 0f3FB504F3;
mul.f32 %f158, %f155, 0f3F000000;
add.f32 %f159, %f157, 0f3F800000;
selp.f32	%f160, %f158, %f155, %p21;
selp.f32	%f161, %f159, %f157, %p21;
add.f32 %f162, %f160, 0fBF800000;
add.f32 %f134, %f160, 0f3F800000;

	rcp.approx.ftz.f32 %f133,%f134;

	add.f32 %f163, %f162, %f162;
mul.f32 %f164, %f133, %f163;
mul.f32 %f165, %f164, %f164;
fma.rn.f32 %f168, %f228, %f165, %f229;
fma.rn.f32 %f170, %f168, %f165, %f230;
mul.rn.f32 %f171, %f170, %f165;
mul.rn.f32 %f172, %f171, %f164;
sub.f32 %f173, %f162, %f164;
neg.f32 %f174, %f164;
add.f32 %f175, %f173, %f173;
fma.rn.f32 %f176, %f174, %f162, %f175;
mul.rn.f32 %f177, %f133, %f176;
add.f32 %f178, %f172, %f164;
sub.f32 %f179, %f164, %f178;
add.f32 %f180, %f172, %f179;
add.f32 %f181, %f177, %f180;
add.f32 %f182, %f178, %f181;
sub.f32 %f183, %f178, %f182;
add.f32 %f184, %f181, %f183;
mul.rn.f32 %f186, %f161, %f231;
mul.rn.f32 %f188, %f161, %f232;
add.f32 %f189, %f186, %f182;
sub.f32 %f190, %f186, %f189;
add.f32 %f191, %f182, %f190;
add.f32 %f192, %f184, %f191;
add.f32 %f193, %f188, %f192;
add.f32 %f194, %f189, %f193;
sub.f32 %f195, %f189, %f194;
add.f32 %f196, %f193, %f195;
mul.rn.f32 %f197, %f150, %f194;
neg.f32 %f198, %f197;
fma.rn.f32 %f199, %f150, %f194, %f198;
fma.rn.f32 %f200, %f150, %f196, %f199;
fma.rn.f32 %f202, %f233, %f194, %f200;
add.rn.f32 %f203, %f197, %f202;
neg.f32 %f204, %f203;
add.rn.f32 %f205, %f197, %f204;
add.rn.f32 %f206, %f205, %f202;
mov.b32 %r14, %f203;
setp.eq.s32	%p22, %r14, 1118925336;
add.s32 %r15, %r14, -1;
mov.b32 %f207, %r15;
add.f32 %f208, %f206, 0f37000000;
selp.f32	%f209, %f207, %f203, %p22;
selp.f32	%f21, %f208, %f206, %p22;
mul.f32 %f210, %f209, 0f3FB8AA3B;
cvt.rzi.f32.f32	%f211, %f210;
fma.rn.f32 %f213, %f211, %f234, %f209;
fma.rn.f32 %f215, %f211, %f235, %f213;
mul.f32 %f136, %f215, 0f3FB8AA3B;

	ex2.approx.ftz.f32 %f135,%f136;

	add.f32 %f216, %f211, 0f00000000;
ex2.approx.f32 %f217, %f216;
mul.f32 %f218, %f135, %f217;
setp.lt.f32	%p23, %f209, 0fC2D20000;
selp.f32	%f219, 0f00000000, %f218, %p23;
setp.gt.f32	%p24, %f209, 0f42D20000;
selp.f32	%f239, 0f7F800000, %f219, %p24;
setp.eq.f32	%p25, %f239, 0f7F800000;
@%p25 bra BB0_13;

fma.rn.f32 %f239, %f239, %f21, %f239;

BB0_13:
setp.lt.f32	%p26, %f18, 0f00000000;
setp.eq.f32	%p27, %f19, 0f3F800000;
and.pred %p2, %p26, %p27;
mov.b32 %r16, %f239;
xor.b32 %r17, %r16, -2147483648;
mov.b32 %f220, %r17;
selp.f32	%f240, %f220, %f239, %p2;
setp.eq.f32	%p28, %f18, 0f00000000;
@%p28 bra BB0_16;
bra.uni BB0_14;

BB0_16:
add.f32 %f223, %f18, %f18;
selp.f32	%f240, %f223, 0f00000000, %p27;
bra.uni BB0_17;

BB0_14:
setp.geu.f32	%p29, %f18, 0f00000000;
@%p29 bra BB0_17;

cvt.rzi.f32.f32	%f222, %f150;
setp.neu.f32	%p30, %f222, 0f40000000;
selp.f32	%f240, 0f7FFFFFFF, %f240, %p30;

BB0_17:
add.f32 %f224, %f20, 0f40000000;
mov.b32 %r18, %f224;
setp.lt.s32	%p32, %r18, 2139095040;
@%p32 bra BB0_22;

setp.gtu.f32	%p33, %f20, 0f7F800000;
@%p33 bra BB0_21;
bra.uni BB0_19;

BB0_21:
add.f32 %f240, %f18, 0f40000000;
bra.uni BB0_22;

BB0_19:
setp.neu.f32	%p34, %f20, 0f7F800000;
@%p34 bra BB0_22;

selp.f32	%f240, 0fFF800000, 0f7F800000, %p2;

BB0_22:
ld.param.u64 %rd17, [_ZN6caffe213GetLrMuKernelEPKfS1_S1_S1_PfS2__param_5];
ld.param.u64 %rd16, [_ZN6caffe213GetLrMuKernelEPKfS1_S1_S1_PfS2__param_1];
cvta.to.global.u64 %rd15, %rd16;
setp.eq.f32	%p35, %f18, 0f3F800000;
selp.f32	%f225, 0f3F800000, %f240, %p35;
ld.global.f32 %f226, [%rd15];
div.rn.f32 %f227, %f225, %f226;
cvta.to.global.u64 %rd13, %rd17;
st.global.f32 [%rd13], %f227;
ret;
}


.visible .entry _ZN6caffe217MomentumSgdKernelEiPKfS1_S1_S1_S1_PfS2_b(
.param .u32 _ZN6caffe217MomentumSgdKernelEiPKfS1_S1_S1_S1_PfS2_b_param_0,
.param .u64 _ZN6caffe217MomentumSgdKernelEiPKfS1_S1_S1_S1_PfS2_b_param_1,
.param .u64 _ZN6caffe217MomentumSgdKernelEiPKfS1_S1_S1_S1_PfS2_b_param_2,
.param .u64 _ZN6caffe217MomentumSgdKernelEiPKfS1_S1_S1_S1_PfS2_b_param_3,
.param .u64 _ZN6caffe217MomentumSgdKernelEiPKfS1_S1_S1_S1_PfS2_b_param_4,
.param .u64 _ZN6caffe217MomentumSgdKernelEiPKfS1_S1_S1_S1_PfS2_b_param_5,
.param .u64 _ZN6caffe217MomentumSgdKernelEiPKfS1_S1_S1_S1_PfS2_b_param_6,
.param .u64 _ZN6caffe217MomentumSgdKernelEiPKfS1_S1_S1_S1_PfS2_b_param_7,
.param .u8 _ZN6caffe217MomentumSgdKernelEiPKfS1_S1_S1_S1_PfS2_b_param_8
)
{
.reg .pred %p<6>;
.reg .b16 %rs<3>;
.reg .f32 %f<18>;
.reg .b32 %r<9>;
.reg .b64 %rd<36>;


ld.param.u64 %rd14, [_ZN6caffe217MomentumSgdKernelEiPKfS1_S1_S1_S1_PfS2_b_param_1];
ld.param.u64 %rd15, [_ZN6caffe217MomentumSgdKernelEiPKfS1_S1_S1_S1_PfS2_b_param_2];
ld.param.u64 %rd16, [_ZN6caffe217MomentumSgdKernelEiPKfS1_S1_S1_S1_PfS2_b_param_3];
ld.param.u64 %rd17, [_ZN6caffe217MomentumSgdKernelEiPKfS1_S1_S1_S1_PfS2_b_param_4];
ld.param.u64 %rd18, [_ZN6caffe217MomentumSgdKernelEiPKfS1_S1_S1_S1_PfS2_b_param_5];
ld.param.u64 %rd19, [_ZN6caffe217MomentumSgdKernelEiPKfS1_S1_S1_S1_PfS2_b_param_6];
ld.param.u64 %rd20, [_ZN6caffe217MomentumSgdKernelEiPKfS1_S1_S1_S1_PfS2_b_param_7];
cvta.to.global.u64 %rd1, %rd19;
cvta.to.global.u64 %rd2, %rd16;
cvta.to.global.u64 %rd3, %rd20;
cvta.to.global.u64 %rd4, %rd17;
cvta.to.global.u64 %rd5, %rd18;
cvta.to.global.u64 %rd21, %rd14;
ld.global.f32 %f1, [%rd21];
cvta.to.global.u64 %rd22, %rd15;
ld.global.f32 %f2, [%rd22];
mov.u32 %r1, %ntid.x;
mov.u32 %r2, %ctaid.x;
mov.u32 %r3, %tid.x;
mad.lo.s32 %r4, %r1, %r2, %r3;
cvt.u64.u32	%rd35, %r4;
ld.param.s32 %rd7, [_ZN6caffe217MomentumSgdKernelEiPKfS1_S1_S1_S1_PfS2_b_param_0];
ld.param.s8 %rs1, [_ZN6caffe217MomentumSgdKernelEiPKfS1_S1_S1_S1_PfS2_b_param_8];
and.b16 %rs2, %rs1, 255;
setp.eq.s16	%p1, %rs2, 0;
@%p1 bra BB1_4;

setp.ge.u64	%p2, %rd35, %rd7;
@%p2 bra BB1_7;

add.f32 %f3, %f1, 0f3F800000;
mov.u32 %r5, %nctaid.x;
mul.lo.s32 %r6, %r5, %r1;
cvt.u64.u32	%rd8, %r6;

BB1_3:
shl.b64 %rd23, %rd35, 2;
add.s64 %rd24, %rd5, %rd23;
ld.global.f32 %f4, [%rd24];
add.s64 %rd25, %rd4, %rd23;
ld.global.f32 %f5, [%rd25];
mul.f32 %f6, %f2, %f5;
fma.rn.f32 %f7, %f1, %f4, %f6;
add.s64 %rd26, %rd3, %rd23;
st.global.f32 [%rd26], %f7;
mul.f32 %f8, %f3, %f7;
add.s64 %rd27, %rd2, %rd23;
ld.global.f32 %f9, [%rd27];
sub.f32 %f10, %f9, %f8;
fma.rn.f32 %f11, %f1, %f4, %f10;
add.s64 %rd28, %rd1, %rd23;
st.global.f32 [%rd28], %f11;
add.s64 %rd35, %rd8, %rd35;
setp.lt.u64	%p3, %rd35, %rd7;
@%p3 bra BB1_3;
bra.uni BB1_7;

BB1_4:
setp.ge.u64	%p4, %rd35, %rd7;
@%p4 bra BB1_7;

mov.u32 %r7, %nctaid.x;
mul.lo.s32 %r8, %r7, %r1;
cvt.u64.u32	%rd11, %r8;

BB1_6:
shl.b64 %rd29, %rd35, 2;
add.s64 %rd30, %rd5, %rd29;
ld.global.f32 %f12, [%rd30];
add.s64 %rd31, %rd4, %rd29;
ld.global.f32 %f13, [%rd31];
mul.f32 %f14, %f2, %f13;
fma.rn.f32 %f15, %f1, %f12, %f14;
add.s64 %rd32, %rd3, %rd29;
st.global.f32 [%rd32], %f15;
add.s64 %rd33, %rd2, %rd29;
ld.global.f32 %f16, [%rd33];
sub.f32 %f17, %f16, %f15;
add.s64 %rd34, %rd1, %rd29;
st.global.f32 [%rd34], %f17;
add.s64 %rd35, %rd11, %rd35;
setp.lt.u64	%p5, %rd35, %rd7;
@%p5 bra BB1_6;

BB1_7:
ret;
}




// ===== COMPILED SASS (sm_100) =====

	.target	sm_100

	.elftype	@"ET_EXEC"


//--------------------- .note.nv.tkinfo           --------------------------
	.section	.note.nv.tkinfo,"",@"SHT_NOTE"
	.sectionflags	@"SHF_NOTE_NV_TKINFO"
	.tkinfo
        /*0018*/ 	.word	0x00000002
        /*0030*/ 	.string	""
        /*0030*/ 	.string	"ptxas"
        /*0030*/ 	.string	"Cuda compilation tools, release 13.0, V13.0.88"
        /*0030*/ 	.string	"Build cuda_13.0.r13.0/compiler.36424714_0"
        /*0030*/ 	.string	"-arch sm_100 "



//--------------------- .note.nv.cuinfo           --------------------------
	.section	.note.nv.cuinfo,"",@"SHT_NOTE"
	.sectionflags	@"SHF_NOTE_NV_CUINFO"
        /*0018*/ 	.short	0x0002
        /*001a*/ 	.short	0x003d
        /*001c*/ 	.short	0x0082
	.zero		2


//--------------------- .nv.info                  --------------------------
	.section	.nv.info,"",@"SHT_CUDA_INFO"
	.align	4


	//----- nvinfo : EIATTR_REGCOUNT
	.align		4
        /*0000*/ 	.byte	0x04, 0x2f
        /*0002*/ 	.short	(.L_15 - .L_14)
	.align		4
.L_14:
        /*0004*/ 	.word	index@(_ZN6caffe213GetLrMuKernelEPKfS1_S1_S1_PfS2_)
        /*0008*/ 	.word	0x00000011


	//----- nvinfo : EIATTR_FRAME_SIZE
	.align		4
.L_15:
        /*000c*/ 	.byte	0x04, 0x11
        /*000e*/ 	.short	(.L_17 - .L_16)
	.align		4
.L_16:
        /*0010*/ 	.word	index@($__internal_1_$__cuda_sm3x_div_rn_noftz_f32_slowpath)
        /*0014*/ 	.word	0x00000000


	//----- nvinfo : EIATTR_FRAME_SIZE
	.align		4
.L_17:
        /*0018*/ 	.byte	0x04, 0x11
        /*001a*/ 	.short	(.L_19 - .L_18)
	.align		4
.L_18:
        /*001c*/ 	.word	index@($__internal_0_$__cuda_sm20_sqrt_rn_f32_slowpath)
        /*0020*/ 	.word	0x00000000


	//----- nvinfo : EIATTR_FRAME_SIZE
	.align		4
.L_19:
        /*0024*/ 	.byte	0x04, 0x11
        /*0026*/ 	.short	(.L_21 - .L_20)
	.align		4
.L_20:
        /*0028*/ 	.word	index@(_ZN6caffe213GetLrMuKernelEPKfS1_S1_S1_PfS2_)
        /*002c*/ 	.word	0x00000000


	//----- nvinfo : EIATTR_REGCOUNT
	.align		4
.L_21:
        /*0030*/ 	.byte	0x04, 0x2f
        /*0032*/ 	.short	(.L_23 - .L_22)
	.align		4
.L_22:
        /*0034*/ 	.word	index@(_ZN6caffe217MomentumSgdKernelEiPKfS1_S1_S1_S1_PfS2_b)
        /*0038*/ 	.word	0x00000014


	//----- nvinfo : EIATTR_FRAME_SIZE
	.align		4
.L_23:
        /*003c*/ 	.byte	0x04, 0x11
        /*003e*/ 	.short	(.L_25 - .L_24)
	.align		4
.L_24:
        /*0040*/ 	.word	index@(_ZN6caffe217MomentumSgdKernelEiPKfS1_S1_S1_S1_PfS2_b)
        /*0044*/ 	.word	0x00000000


	//----- nvinfo : EIATTR_MIN_STACK_SIZE
	.align		4
.L_25:
        /*0048*/ 	.byte	0x04, 0x12
        /*004a*/ 	.short	(.L_27 - .L_26)
	.align		4
.L_26:
        /*004c*/ 	.word	index@(_ZN6caffe217MomentumSgdKernelEiPKfS1_S1_S1_S1_PfS2_b)
        /*0050*/ 	.word	0x00000000


	//----- nvinfo : EIATTR_MIN_STACK_SIZE
	.align		4
.L_27:
        /*0054*/ 	.byte	0x04, 0x12
        /*0056*/ 	.short	(.L_29 - .L_28)
	.align		4
.L_28:
        /*0058*/ 	.word	index@(_ZN6caffe213GetLrMuKernelEPKfS1_S1_S1_PfS2_)
        /*005c*/ 	.word	0x00000000
.L_29:


//--------------------- .nv.compat                --------------------------
	.section	.nv.compat,"",@"SHT_CUDA_COMPAT_INFO"
	.align	4
        /*0000*/ 	.byte	0x02, 0x09, 0x00, 0x00, 0x02, 0x02, 0x01, 0x00, 0x02, 0x05, 0x05, 0x00, 0x03, 0x07, 0x01, 0x01
        /*0010*/ 	.byte	0x02, 0x03, 0x00, 0x00, 0x02, 0x06, 0x01, 0x00, 0x04, 0x0b, 0x08, 0x00, 0x01, 0x00, 0x00, 0x00
        /*0020*/ 	.byte	0x00, 0x00, 0x00, 0x00


//--------------------- .nv.info._ZN6caffe217MomentumSgdKernelEiPKfS1_S1_S1_S1_PfS2_b --------------------------
	.section	.nv.info._ZN6caffe217MomentumSgdKernelEiPKfS1_S1_S1_S1_PfS2_b,"",@"SHT_CUDA_INFO"
	.sectionflags	@""
	.align	4


	//----- nvinfo : EIATTR_CUDA_API_VERSION
	.align		4
        /*0000*/ 	.byte	0x04, 0x37
        /*0002*/ 	.short	(.L_31 - .L_30)
.L_30:
        /*0004*/ 	.word	0x00000082


	//----- nvinfo : EIATTR_KPARAM_INFO
	.align		4
.L_31:
        /*0008*/ 	.byte	0x04, 0x17
        /*000a*/ 	.short	(.L_33 - .L_32)
.L_32:
        /*000c*/ 	.word	0x00000000
        /*0010*/ 	.short	0x0008
        /*0012*/ 	.short	0x0040
        /*0014*/ 	.byte	0x00, 0xf0, 0x05, 0x00


	//----- nvinfo : EIATTR_KPARAM_INFO
	.align		4
.L_33:
        /*0018*/ 	.byte	0x04, 0x17
        /*001a*/ 	.short	(.L_35 - .L_34)
.L_34:
        /*001c*/ 	.word	0x00000000
        /*0020*/ 	.short	0x0007
        /*0022*/ 	.short	0x0038
        /*0024*/ 	.byte	0x00, 0xf0, 0x21, 0x00


	//----- nvinfo : EIATTR_KPARAM_INFO
	.align		4
.L_35:
        /*0028*/ 	.byte	0x04, 0x17
        /*002a*/ 	.short	(.L_37 - .L_36)
.L_36:
        /*002c*/ 	.word	0x00000000
        /*0030*/ 	.short	0x0006
        /*0032*/ 	.short	0x0030
        /*0034*/ 	.byte	0x00, 0xf0, 0x21, 0x00


	//----- nvinfo : EIATTR_KPARAM_INFO
	.align		4
.L_37:
        /*0038*/ 	.byte	0x04, 0x17
        /*003a*/ 	.short	(.L_39 - .L_38)
.L_38:
        /*003c*/ 	.word	0x00000000
        /*0040*/ 	.short	0x0005
        /*0042*/ 	.short	0x0028
        /*0044*/ 	.byte	0x00, 0xf0, 0x21, 0x00


	//----- nvinfo : EIATTR_KPARAM_INFO
	.align		4
.L_39:
        /*0048*/ 	.byte	0x04, 0x17
        /*004a*/ 	.short	(.L_41 - .L_40)
.L_40:
        /*004c*/ 	.word	0x00000000
        /*0050*/ 	.short	0x0004
        /*0052*/ 	.short	0x0020
        /*0054*/ 	.byte	0x00, 0xf0, 0x21, 0x00


	//----- nvinfo : EIATTR_KPARAM_INFO
	.align		4
.L_41:
        /*0058*/ 	.byte	0x04, 0x17
        /*005a*/ 	.short	(.L_43 - .L_42)
.L_42:
        /*005c*/ 	.word	0x00000000
        /*0060*/ 	.short	0x0003
        /*0062*/ 	.short	0x0018
        /*0064*/ 	.byte	0x00, 0xf0, 0x21, 0x00


	//----- nvinfo : EIATTR_KPARAM_INFO
	.align		4
.L_43:
        /*0068*/ 	.byte	0x04, 0x17
        /*006a*/ 	.short	(.L_45 - .L_44)
.L_44:
        /*006c*/ 	.word	0x00000000
        /*0070*/ 	.short	0x0002
        /*0072*/ 	.short	0x0010
        /*0074*/ 	.byte	0x00, 0xf0, 0x21, 0x00


	//----- nvinfo : EIATTR_KPARAM_INFO
	.align		4
.L_45:
        /*0078*/ 	.byte	0x04, 0x17
        /*007a*/ 	.short	(.L_47 - .L_46)
.L_46:
        /*007c*/ 	.word	0x00000000
        /*0080*/ 	.short	0x0001
        /*0082*/ 	.short	0x0008
        /*0084*/ 	.byte	0x00, 0xf0, 0x21, 0x00


	//----- nvinfo : EIATTR_KPARAM_INFO
	.align		4
.L_47:
        /*0088*/ 	.byte	0x04, 0x17
        /*008a*/ 	.short	(.L_49 - .L_48)
.L_48:
        /*008c*/ 	.word	0x00000000
        /*0090*/ 	.short	0x0000
        /*0092*/ 	.short	0x0000
        /*0094*/ 	.byte	0x00, 0xf0, 0x11, 0x00


	//----- nvinfo : EIATTR_SPARSE_MMA_MASK
	.align		4
.L_49:
        /*0098*/ 	.byte	0x03, 0x50
        /*009a*/ 	.short	0x0000


	//----- nvinfo : EIATTR_MAXREG_COUNT
	.align		4
        /*009c*/ 	.byte	0x03, 0x1b
        /*009e*/ 	.short	0x00ff


	//----- nvinfo : EIATTR_MERCURY_ISA_VERSION
	.align		4
        /*00a0*/ 	.byte	0x03, 0x5f
        /*00a2*/ 	.short	0x0101


	//----- nvinfo : EIATTR_VRC_CTA_INIT_COUNT
	.align		4
        /*00a4*/ 	.byte	0x02, 0x4a
	.zero		1
	.zero		1


	//----- nvinfo : EIATTR_EXIT_INSTR_OFFSETS
	.align		4
        /*00a8*/ 	.byte	0x04, 0x1c
        /*00aa*/ 	.short	(.L_51 - .L_50)


	//   ....[0]....
.L_50:
        /*00ac*/ 	.word	0x00000140


	//   ....[1]....
        /*00b0*/ 	.word	0x00000370


	//   ....[2]....
        /*00b4*/ 	.word	0x000003a0


	//   ....[3]....
        /*00b8*/ 	.word	0x000005b0


	//----- nvinfo : EIATTR_CRS_STACK_SIZE
	.align		4
.L_51:
        /*00bc*/ 	.byte	0x04, 0x1e
        /*00be*/ 	.short	(.L_53 - .L_52)
.L_52:
        /*00c0*/ 	.word	0x00000000


	//----- nvinfo : EIATTR_CBANK_PARAM_SIZE
	.align		4
.L_53:
        /*00c4*/ 	.byte	0x03, 0x19
        /*00c6*/ 	.short	0x0041


	//----- nvinfo : EIATTR_PARAM_CBANK
	.align		4
        /*00c8*/ 	.byte	0x04, 0x0a
        /*00ca*/ 	.short	(.L_55 - .L_54)
	.align		4
.L_54:
        /*00cc*/ 	.word	index@(.nv.constant0._ZN6caffe217MomentumSgdKernelEiPKfS1_S1_S1_S1_PfS2_b)
        /*00d0*/ 	.short	0x0380
        /*00d2*/ 	.short	0x0041


	//----- nvinfo : EIATTR_SW_WAR
	.align		4
.L_55:
        /*00d4*/ 	.byte	0x04, 0x36
        /*00d6*/ 	.short	(.L_57 - .L_56)
.L_56:
        /*00d8*/ 	.word	0x00000008
.L_57:


//--------------------- .nv.info._ZN6caffe213GetLrMuKernelEPKfS1_S1_S1_PfS2_ --------------------------
	.section	.nv.info._ZN6caffe213GetLrMuKernelEPKfS1_S1_S1_PfS2_,"",@"SHT_CUDA_INFO"
	.sectionflags	@""
	.align	4


	//----- nvinfo : EIATTR_CUDA_API_VERSION
	.align		4
        /*0000*/ 	.byte	0x04, 0x37
        /*0002*/ 	.short	(.L_59 - .L_58)
.L_58:
        /*0004*/ 	.word	0x00000082


	//----- nvinfo : EIATTR_KPARAM_INFO
	.align		4
.L_59:
        /*0008*/ 	.byte	0x04, 0x17
        /*000a*/ 	.short	(.L_61 - .L_60)
.L_60:
        /*000c*/ 	.word	0x00000000
        /*0010*/ 	.short	0x0005
        /*0012*/ 	.short	0x0028
        /*0014*/ 	.byte	0x00, 0xf0, 0x21, 0x00


	//----- nvinfo : EIATTR_KPARAM_INFO
	.align		4
.L_61:
        /*0018*/ 	.byte	0x04, 0x17
        /*001a*/ 	.short	(.L_63 - .L_62)
.L_62:
        /*001c*/ 	.word	0x00000000
        /*0020*/ 	.short	0x0004
        /*0022*/ 	.short	0x0020
        /*0024*/ 	.byte	0x00, 0xf0, 0x21, 0x00


	//----- nvinfo : EIATTR_KPARAM_INFO
	.align		4
.L_63:
        /*0028*/ 	.byte	0x04, 0x17
        /*002a*/ 	.short	(.L_65 - .L_64)
.L_64:
        /*002c*/ 	.word	0x00000000
        /*0030*/ 	.short	0x0003
        /*0032*/ 	.short	0x0018
        /*0034*/ 	.byte	0x00, 0xf0, 0x21, 0x00


	//----- nvinfo : EIATTR_KPARAM_INFO
	.align		4
.L_65:
        /*0038*/ 	.byte	0x04, 0x17
        /*003a*/ 	.short	(.L_67 - .L_66)
.L_66:
        /*003c*/ 	.word	0x00000000
        /*0040*/ 	.short	0x0002
        /*0042*/ 	.short	0x0010
        /*0044*/ 	.byte	0x00, 0xf0, 0x21, 0x00


	//----- nvinfo : EIATTR_KPARAM_INFO
	.align		4
.L_67:
        /*0048*/ 	.byte	0x04, 0x17
        /*004a*/ 	.short	(.L_69 - .L_68)
.L_68:
        /*004c*/ 	.word	0x00000000
        /*0050*/ 	.short	0x0001
        /*0052*/ 	.short	0x0008
        /*0054*/ 	.byte	0x00, 0xf0, 0x21, 0x00


	//----- nvinfo : EIATTR_KPARAM_INFO
	.align		4
.L_69:
        /*0058*/ 	.byte	0x04, 0x17
        /*005a*/ 	.short	(.L_71 - .L_70)
.L_70:
        /*005c*/ 	.word	0x00000000
        /*0060*/ 	.short	0x0000
        /*0062*/ 	.short	0x0000
        /*0064*/ 	.byte	0x00, 0xf0, 0x21, 0x00


	//----- nvinfo : EIATTR_SPARSE_MMA_MASK
	.align		4
.L_71:
        /*0068*/ 	.byte	0x03, 0x50
        /*006a*/ 	.short	0x0000


	//----- nvinfo : EIATTR_MAXREG_COUNT
	.align		4
        /*006c*/ 	.byte	0x03, 0x1b
        /*006e*/ 	.short	0x00ff


	//----- nvinfo : EIATTR_MERCURY_ISA_VERSION
	.align		4
        /*0070*/ 	.byte	0x03, 0x5f
        /*0072*/ 	.short	0x0101


	//----- nvinfo : EIATTR_VRC_CTA_INIT_COUNT
	.align		4
        /*0074*/ 	.byte	0x02, 0x4a
	.zero		1
	.zero		1


	//----- nvinfo : EIATTR_EXIT_INSTR_OFFSETS
	.align		4
        /*0078*/ 	.byte	0x04, 0x1c
        /*007a*/ 	.short	(.L_73 - .L_72)


	//   ....[0]....
.L_72:
        /*007c*/ 	.word	0x00001450


	//----- nvinfo : EIATTR_CRS_STACK_SIZE
	.align		4
.L_73:
        /*0080*/ 	.byte	0x04, 0x1e
        /*0082*/ 	.short	(.L_75 - .L_74)
.L_74:
        /*0084*/ 	.word	0x00000000


	//----- nvinfo : EIATTR_CBANK_PARAM_SIZE
	.align		4
.L_75:
        /*0088*/ 	.byte	0x03, 0x19
        /*008a*/ 	.short	0x0030


	//----- nvinfo : EIATTR_PARAM_CBANK
	.align		4
        /*008c*/ 	.byte	0x04, 0x0a
        /*008e*/ 	.short	(.L_77 - .L_76)
	.align		4
.L_76:
        /*0090*/ 	.word	index@(.nv.constant0._ZN6caffe213GetLrMuKernelEPKfS1_S1_S1_PfS2_)
        /*0094*/ 	.short	0x0380
        /*0096*/ 	.short	0x0030


	//----- nvinfo : EIATTR_SW_WAR
	.align		4
.L_77:
        /*0098*/ 	.byte	0x04, 0x36
        /*009a*/ 	.short	(.L_79 - .L_78)
.L_78:
        /*009c*/ 	.word	0x00000008
.L_79:


//--------------------- .nv.callgraph             --------------------------
	.section	.nv.callgraph,"",@"SHT_CUDA_CALLGRAPH"
	.align	4
	.sectionentsize	8
	.align		4
        /*0000*/ 	.word	0x00000000
	.align		4
        /*0004*/ 	.word	0xffffffff
	.align		4
        /*0008*/ 	.word	0x00000000
	.align		4
        /*000c*/ 	.word	0xfffffffe
	.align		4
        /*0010*/ 	.word	0x00000000
	.align		4
        /*0014*/ 	.word	0xfffffffd
	.align		4
        /*0018*/ 	.word	0x00000000
	.align		4
        /*001c*/ 	.word	0xfffffffc


//--------------------- .nv.constant4             --------------------------
	.section	.nv.constant4,"a",@progbits
	.align	8
	.align		8
.nv.constant4:
        /*0000*/ 	.dword	_ZTVSt9basic_iosIcSt11char_traitsIcEE
	.align		8
        /*0008*/ 	.dword	_ZTTSo
	.align		8
        /*0010*/ 	.dword	_ZTVSt15basic_streambufIcSt11char_traitsIcEE
	.align		8
        /*0018*/ 	.dword	_ZTVNSt7__cxx1115basic_stringbufIcSt11char_traitsIcESaIcEEE
	.align		8
        /*0020*/ 	.dword	_ZTTNSt7__cxx1119basic_ostringstreamIcSt11char_traitsIcESaIcEEE
	.align		8
        /*0028*/ 	.dword	_ZTVN10__cxxabiv119__pointer_type_infoE
	.align		8
        /*0030*/ 	.dword	_ZTVN10__cxxabiv120__function_type_infoE
	.align		8
        /*0038*/ 	.dword	_ZTVN10__cxxabiv117__class_type_infoE
	.align		8
        /*0040*/ 	.dword	_ZTVN10__cxxabiv120__si_class_type_infoE
	.align		8
        /*0048*/ 	.dword	_ZTVN3c105ErrorE
	.align		8
        /*0050*/ 	.dword	_ZTVN3c1020intrusive_ptr_targetE
	.align		8
        /*0058*/ 	.dword	_ZTVN3c1011StorageImplE
	.align		8
        /*0060*/ 	.dword	_ZTVN6caffe28OperatorINS_11CUDAContextEEE
	.align		8
        /*0068*/ 	.dword	_ZTVN6caffe211YellowFinOpIfNS_11CUDAContextEEE


//--------------------- .text._ZN6caffe217MomentumSgdKernelEiPKfS1_S1_S1_S1_PfS2_b --------------------------
	.section	.text._ZN6caffe217MomentumSgdKernelEiPKfS1_S1_S1_S1_PfS2_b,"ax",@progbits
	.align	128
        .global         _ZN6caffe217MomentumSgdKernelEiPKfS1_S1_S1_S1_PfS2_b
        .type           _ZN6caffe217MomentumSgdKernelEiPKfS1_S1_S1_S1_PfS2_b,@function
        .size           _ZN6caffe217MomentumSgdKernelEiPKfS1_S1_S1_S1_PfS2_b,(.L_x_36 - _ZN6caffe217MomentumSgdKernelEiPKfS1_S1_S1_S1_PfS2_b)
        .other          _ZN6caffe217MomentumSgdKernelEiPKfS1_S1_S1_S1_PfS2_b,@"STO_CUDA_ENTRY STV_DEFAULT"
_ZN6caffe217MomentumSgdKernelEiPKfS1_S1_S1_S1_PfS2_b:
.text._ZN6caffe217MomentumSgdKernelEiPKfS1_S1_S1_S1_PfS2_b:
[----:B------:R-:W-:Y:S01]  /*0000*/  LDC R1, c[0x0][0x37c] ;  /* 0x0000df00ff017b82 */ /* 0x000fe20000000800 */
[----:B------:R-:W0:Y:S01]  /*0010*/  LDCU.U8 UR4, c[0x0][0x3c0] ;  /* 0x00007800ff0477ac */ /* 0x000e220008000000 */
[----:B------:R-:W1:Y:S06]  /*0020*/  S2R R6, SR_CTAID.X ;  /* 0x0000000000067919 */ /* 0x000e6c0000002500 */
[----:B------:R-:W2:Y:S01]  /*0030*/  LDC.64 R4, c[0x0][0x388] ;  /* 0x0000e200ff047b82 */ /* 0x000ea20000000a00 */
[----:B------:R-:W2:Y:S01]  /*0040*/  LDCU.64 UR6, c[0x0][0x358] ;  /* 0x00006b00ff0677ac */ /* 0x000ea20008000a00 */
[----:B------:R-:W1:Y:S06]  /*0050*/  S2R R7, SR_TID.X ;  /* 0x0000000000077919 */ /* 0x000e6c0000002100 */
[----:B------:R-:W3:Y:S01]  /*0060*/  LDC.64 R2, c[0x0][0x390] ;  /* 0x0000e400ff027b82 */ /* 0x000ee20000000a00 */
[----:B------:R-:W1:Y:S01]  /*0070*/  LDCU UR5, c[0x0][0x360] ;  /* 0x00006c00ff0577ac */ /* 0x000e620008000800 */
[----:B------:R-:W4:Y:S01]  /*0080*/  LDCU UR9, c[0x0][0x380] ;  /* 0x00007000ff0977ac */ /* 0x000f220008000800 */
[----:B0-----:R-:W-:-:S04]  /*0090*/  UPRMT UR4, UR4, 0x8880, URZ ;  /* 0x0000888004047896 */ /* 0x001fc800080000ff */
[----:B------:R-:W-:Y:S01]  /*00a0*/  UPRMT UR4, UR4, 0x7710, URZ ;  /* 0x0000771004047896 */ /* 0x000fe200080000ff */
[----:B--2---:R1:W5:Y:S03]  /*00b0*/  LDG.E R0, desc[UR6][R4.64] ;  /* 0x0000000604007981 */ /* 0x004366000c1e1900 */
[----:B------:R-:W-:Y:S01]  /*00c0*/  ULOP3.LUT UP0, URZ, UR4, 0xff, URZ, 0xc0, !UPT ;  /* 0x000000ff04ff7892 */ /* 0x000fe2000f80c0ff */
[----:B---3--:R0:W5:Y:S01]  /*00d0*/  LDG.E R2, desc[UR6][R2.64] ;  /* 0x0000000602027981 */ /* 0x008162000c1e1900 */
[----:B----4-:R-:W-:Y:S01]  /*00e0*/  USHF.R.S32.HI UR8, URZ, 0x1f, UR9 ;  /* 0x0000001fff087899 */ /* 0x010fe20008011409 */
[----:B-1----:R-:W-:Y:S02]  /*00f0*/  IMAD R4, R6, UR5, R7 ;  /* 0x0000000506047c24 */ /* 0x002fe4000f8e0207 */
[----:B0-----:R-:W-:-:S04]  /*0100*/  IMAD.MOV.U32 R3, RZ, RZ, RZ ;  /* 0x000000ffff037224 */ /* 0x001fc800078e00ff */
[----:B------:R-:W-:Y:S05]  /*0110*/  BRA.U !UP0, `(.L_x_0) ;  /* 0x0000000108987547 */ /* 0x000fea000b800000 */
[----:B------:R-:W-:-:S04]  /*0120*/  ISETP.GE.U32.AND P0, PT, R4, UR9, PT ;  /* 0x0000000904007c0c */ /* 0x000fc8000bf06070 */
[----:B------:R-:W-:-:S13]  /*0130*/  ISETP.GE.U32.AND.EX P0, PT, R3, UR8, PT, P0 ;  /* 0x0000000803007c0c */ /* 0x000fda000bf06100 */
[----:B------:R-:W-:Y:S05]  /*0140*/  @P0 EXIT ;  /* 0x000000000000094d */ /* 0x000fea0003800000 */
[----:B------:R-:W0:Y:S01]  /*0150*/  LDCU UR4, c[0x0][0x370] ;  /* 0x00006e00ff0477ac */ /* 0x000e220008000800 */
[----:B------:R-:W-:Y:S01]  /*0160*/  BSSY.RECONVERGENT B0, `(.L_x_1) ;  /* 0x0000020000007945 */ /* 0x000fe20003800200 */
[----:B-----5:R-:W-:Y:S01]  /*0170*/  FADD R5, R0, 1 ;  /* 0x3f80000000057421 */ /* 0x020fe20000000000 */
[----:B------:R-:W1:Y:S01]  /*0180*/  LDCU.64 UR10, c[0x0][0x398] ;  /* 0x00007300ff0a77ac */ /* 0x000e620008000a00 */
[----:B------:R-:W2:Y:S01]  /*0190*/  LDCU.128 UR12, c[0x0][0x3a0] ;  /* 0x00007400ff0c77ac */ /* 0x000ea20008000c00 */
[----:B------:R-:W3:Y:S01]  /*01a0*/  LDCU.128 UR16, c[0x0][0x3b0] ;  /* 0x00007600ff1077ac */ /* 0x000ee20008000c00 */
[----:B0-----:R-:W-:-:S12]  /*01b0*/  UIMAD UR4, UR5, UR4, URZ ;  /* 0x00000004050472a4 */ /* 0x001fd8000f8e02ff */
.L_x_2:
[C---:B0-----:R-:W-:Y:S01]  /*01c0*/  IMAD.SHL.U32 R14, R4.reuse, 0x4, RZ ;  /* 0x00000004040e7824 */ /* 0x041fe200078e00ff */
[----:B------:R-:W-:-:S04]  /*01d0*/  SHF.L.U64.HI R17, R4, 0x2, R3 ;  /* 0x0000000204117819 */ /* 0x000fc80000010203 */
[C---:B--2---:R-:W-:Y:S02]  /*01e0*/  IADD3 R8, P1, PT, R14.reuse, UR12, RZ ;  /* 0x0000000c0e087c10 */ /* 0x044fe4000ff3e0ff */
[----:B------:R-:W-:Y:S02]  /*01f0*/  IADD3 R6, P0, PT, R14, UR14, RZ ;  /* 0x0000000e0e067c10 */ /* 0x000fe4000ff1e0ff */
[C---:B------:R-:W-:Y:S02]  /*0200*/  IADD3.X R9, PT, PT, R17.reuse, UR13, RZ, P1, !PT ;  /* 0x0000000d11097c10 */ /* 0x040fe40008ffe4ff */
[----:B------:R-:W-:-:S04]  /*0210*/  IADD3.X R7, PT, PT, R17, UR15, RZ, P0, !PT ;  /* 0x0000000f11077c10 */ /* 0x000fc800087fe4ff */
[----:B------:R-:W2:Y:S04]  /*0220*/  LDG.E R9, desc[UR6][R8.64] ;  /* 0x0000000608097981 */ /* 0x000ea8000c1e1900 */
[----:B------:R-:W4:Y:S01]  /*0230*/  LDG.E R7, desc[UR6][R6.64] ;  /* 0x0000000606077981 */ /* 0x000f22000c1e1900 */
[C---:B---3--:R-:W-:Y:S02]  /*0240*/  IADD3 R10, P0, PT, R14.reuse, UR18, RZ ;  /* 0x000000120e0a7c10 */ /* 0x048fe4000ff1e0ff */
[----:B-1----:R-:W-:Y:S02]  /*0250*/  IADD3 R12, P1, PT, R14, UR10, RZ ;  /* 0x0000000a0e0c7c10 */ /* 0x002fe4000ff3e0ff */
[C---:B------:R-:W-:Y:S02]  /*0260*/  IADD3.X R11, PT, PT, R17.reuse, UR19, RZ, P0, !PT ;  /* 0x00000013110b7c10 */ /* 0x040fe400087fe4ff */
[----:B------:R-:W-:Y:S01]  /*0270*/  IADD3.X R13, PT, PT, R17, UR11, RZ, P1, !PT ;  /* 0x0000000b110d7c10 */ /* 0x000fe20008ffe4ff */
[----:B--2---:R-:W-:-:S04]  /*0280*/  FMUL R15, R2, R9 ;  /* 0x00000009020f7220 */ /* 0x004fc80000400000 */
[----:B----4-:R-:W-:-:S05]  /*0290*/  FFMA R16, R0, R7, R15 ;  /* 0x0000000700107223 */ /* 0x010fca000000000f */
[----:B------:R0:W-:Y:S04]  /*02a0*/  STG.E desc[UR6][R10.64], R16 ;  /* 0x000000100a007986 */ /* 0x0001e8000c101906 */
[----:B------:R-:W2:Y:S01]  /*02b0*/  LDG.E R12, desc[UR6][R12.64] ;  /* 0x000000060c0c7981 */ /* 0x000ea2000c1e1900 */
[----:B------:R-:W-:-:S04]  /*02c0*/  IADD3 R14, P0, PT, R14, UR16, RZ ;  /* 0x000000100e0e7c10 */ /* 0x000fc8000ff1e0ff */
[----:B------:R-:W-:Y:S02]  /*02d0*/  IADD3.X R15, PT, PT, R17, UR17, RZ, P0, !PT ;  /* 0x00000011110f7c10 */ /* 0x000fe400087fe4ff */
[----:B------:R-:W-:-:S05]  /*02e0*/  IADD3 R4, P0, PT, R4, UR4, RZ ;  /* 0x0000000404047c10 */ /* 0x000fca000ff1e0ff */
[----:B------:R-:W-:Y:S01]  /*02f0*/  IMAD.X R3, RZ, RZ, R3, P0 ;  /* 0x000000ffff037224 */ /* 0x000fe200000e0603 */
[----:B------:R-:W-:-:S04]  /*0300*/  ISETP.GE.U32.AND P0, PT, R4, UR9, PT ;  /* 0x0000000904007c0c */ /* 0x000fc8000bf06070 */
[----:B------:R-:W-:Y:S01]  /*0310*/  ISETP.GE.U32.AND.EX P0, PT, R3, UR8, PT, P0 ;  /* 0x0000000803007c0c */ /* 0x000fe2000bf06100 */
[----:B--2---:R-:W-:-:S04]  /*0320*/  FFMA R9, -R5, R16, R12 ;  /* 0x0000001005097223 */ /* 0x004fc8000000010c */
[----:B------:R-:W-:-:S05]  /*0330*/  FFMA R9, R0, R7, R9 ;  /* 0x0000000700097223 */ /* 0x000fca0000000009 */
[----:B------:R0:W-:Y:S03]  /*0340*/  STG.E desc[UR6][R14.64], R9 ;  /* 0x000000090e007986 */ /* 0x0001e6000c101906 */
[----:B------:R-:W-:Y:S05]  /*0350*/  @!P0 BRA `(.L_x_2) ;  /* 0xfffffffc00988947 */ /* 0x000fea000383ffff */
[----:B------:R-:W-:Y:S05]  /*0360*/  BSYNC.RECONVERGENT B0 ;  /* 0x0000000000007941 */ /* 0x000fea0003800200 */
.L_x_1:
[----:B------:R-:W-:Y:S05]  /*0370*/  EXIT ;  /* 0x000000000000794d */ /* 0x000fea0003800000 */
.L_x_0:
[----:B------:R-:W-:-:S04]  /*0380*/  ISETP.GE.U32.AND P0, PT, R4, UR9, PT ;  /* 0x0000000904007c0c */ /* 0x000fc8000bf06070 */
[----:B------:R-:W-:-:S13]  /*0390*/  ISETP.GE.U32.AND.EX P0, PT, R3, UR8, PT, P0 ;  /* 0x0000000803007c0c */ /* 0x000fda000bf06100 */
[----:B------:R-:W-:Y:S05]  /*03a0*/  @P0 EXIT ;  /* 0x000000000000094d */ /* 0x000fea0003800000 */
[----:B------:R-:W0:Y:S01]  /*03b0*/  LDCU UR4, c[0x0][0x370] ;  /* 0x00006e00ff0477ac */ /* 0x000e220008000800 */
[----:B------:R-:W-:Y:S01]  /*03c0*/  BSSY.RECONVERGENT B0, `(.L_x_3) ;  /* 0x000001e000007945 */ /* 0x000fe20003800200 */
[----:B------:R-:W1:Y:S01]  /*03d0*/  LDCU.64 UR10, c[0x0][0x398] ;  /* 0x00007300ff0a77ac */ /* 0x000e620008000a00 */
[----:B------:R-:W2:Y:S01]  /*03e0*/  LDCU.128 UR12, c[0x0][0x3a0] ;  /* 0x00007400ff0c77ac */ /* 0x000ea20008000c00 */
[----:B------:R-:W3:Y:S01]  /*03f0*/  LDCU.128 UR16, c[0x0][0x3b0] ;  /* 0x00007600ff1077ac */ /* 0x000ee20008000c00 */
[----:B0-----:R-:W-:-:S12]  /*0400*/  UIMAD UR4, UR5, UR4, URZ ;  /* 0x00000004050472a4 */ /* 0x001fd8000f8e02ff */
.L_x_4:
        /* <DEDUP_REMOVED lines=12> */
[----:B--2--5:R-:W-:-:S04]  /*04d0*/  FMUL R5, R2, R9 ;  /* 0x0000000902057220 */ /* 0x024fc80000400000 */
        /* <DEDUP_REMOVED lines=9> */
[----:B--2---:R-:W-:-:S05]  /*0570*/  FADD R7, -R5, R12 ;  /* 0x0000000c05077221 */ /* 0x004fca0000000100 */
[----:B------:R0:W-:Y:S07]  /*0580*/  STG.E desc[UR6][R14.64], R7 ;  /* 0x000000070e007986 */ /* 0x0001ee000c101906 */
[----:B------:R-:W-:Y:S05]  /*0590*/  @!P0 BRA `(.L_x_4) ;  /* 0xfffffffc009c8947 */ /* 0x000fea000383ffff */
[----:B------:R-:W-:Y:S05]  /*05a0*/  BSYNC.RECONVERGENT B0 ;  /* 0x0000000000007941 */ /* 0x000fea0003800200 */
.L_x_3:
[----:B------:R-:W-:Y:S05]  /*05b0*/  EXIT ;  /* 0x000000000000794d */ /* 0x000fea0003800000 */
.L_x_5:
[----:B------:R-:W-:-:S00]  /*05c0*/  BRA `(.L_x_5) ;  /* 0xfffffffc00fc7947 */ /* 0x000fc0000383ffff */
[----:B------:R-:W-:-:S00]  /*05d0*/  NOP ;  /* 0x0000000000007918 */ /* 0x000fc00000000000 */
        /* <DEDUP_REMOVED lines=10> */
.L_x_36:


//--------------------- .text._ZN6caffe213GetLrMuKernelEPKfS1_S1_S1_PfS2_ --------------------------
	.section	.text._ZN6caffe213GetLrMuKernelEPKfS1_S1_S1_PfS2_,"ax",@progbits
	.align	128
        .global         _ZN6caffe213GetLrMuKernelEPKfS1_S1_S1_PfS2_
        .type           _ZN6caffe213GetLrMuKernelEPKfS1_S1_S1_PfS2_,@function
        .size           _ZN6caffe213GetLrMuKernelEPKfS1_S1_S1_PfS2_,(.L_x_35 - _ZN6caffe213GetLrMuKernelEPKfS1_S1_S1_PfS2_)
        .other          _ZN6caffe213GetLrMuKernelEPKfS1_S1_S1_PfS2_,@"STO_CUDA_ENTRY STV_DEFAULT"
_ZN6caffe213GetLrMuKernelEPKfS1_S1_S1_PfS2_:
.text._ZN6caffe213GetLrMuKernelEPKfS1_S1_S1_PfS2_:
[----:B------:R-:W-:Y:S08]  /*0000*/  LDC R1, c[0x0][0x37c] ;  /* 0x0000df00ff017b82 */ /* 0x000ff00000000800 */
[----:B------:R-:W0:Y:S01]  /*0010*/  LDC.64 R2, c[0x0][0x388] ;  /* 0x0000e200ff027b82 */ /* 0x000e220000000a00 */
[----:B------:R-:W0:Y:S07]  /*0020*/  LDCU.64 UR4, c[0x0][0x358] ;  /* 0x00006b00ff0477ac */ /* 0x000e2e0008000a00 */
[----:B------:R-:W1:Y:S01]  /*0030*/  LDC.64 R6, c[0x0][0x380] ;  /* 0x0000e000ff067b82 */ /* 0x000e620000000a00 */
[----:B0-----:R-:W2:Y:S04]  /*0040*/  LDG.E R5, desc[UR4][R2.64] ;  /* 0x0000000402057981 */ /* 0x001ea8000c1e1900 */
[----:B-1----:R-:W3:Y:S01]  /*0050*/  LDG.E R0, desc[UR4][R6.64] ;  /* 0x0000000406007981 */ /* 0x002ee2000c1e1900 */
[----:B--2---:R-:W0:Y:S08]  /*0060*/  MUFU.RCP R4, R5 ;  /* 0x0000000500047308 */ /* 0x004e300000001000 */
[----:B---3--:R-:W1:Y:S01]  /*0070*/  FCHK P0, R0, R5 ;  /* 0x0000000500007302 */ /* 0x008e620000000000 */
[----:B0-----:R-:W-:-:S04]  /*0080*/  FFMA R9, -R5, R4, 1 ;  /* 0x3f80000005097423 */ /* 0x001fc80000000104 */
[----:B------:R-:W-:-:S04]  /*0090*/  FFMA R9, R4, R9, R4 ;  /* 0x0000000904097223 */ /* 0x000fc80000000004 */
[----:B------:R-:W-:-:S04]  /*00a0*/  FFMA R4, R0, R9, RZ ;  /* 0x0000000900047223 */ /* 0x000fc800000000ff */
[----:B------:R-:W-:-:S04]  /*00b0*/  FFMA R8, -R5, R4, R0 ;  /* 0x0000000405087223 */ /* 0x000fc80000000100 */
[----:B------:R-:W-:Y:S01]  /*00c0*/  FFMA R4, R9, R8, R4 ;  /* 0x0000000809047223 */ /* 0x000fe20000000004 */
[----:B-1----:R-:W-:Y:S06]  /*00d0*/  @!P0 BRA `(.L_x_6) ;  /* 0x0000000000108947 */ /* 0x002fec0003800000 */
[----:B------:R-:W-:Y:S02]  /*00e0*/  MOV R3, R5 ;  /* 0x0000000500037202 */ /* 0x000fe40000000f00 */
[----:B------:R-:W-:-:S07]  /*00f0*/  MOV R6, 0x110 ;  /* 0x0000011000067802 */ /* 0x000fce0000000f00 */
[----:B------:R-:W-:Y:S05]  /*0100*/  CALL.REL.NOINC `($__internal_1_$__cuda_sm3x_div_rn_noftz_f32_slowpath) ;  /* 0x0000001400307944 */ /* 0x000fea0003c00000 */
[----:B------:R-:W-:-:S07]  /*0110*/  MOV R4, R3 ;  /* 0x0000000300047202 */ /* 0x000fce0000000f00 */
.L_x_6:
[----:B------:R-:W-:Y:S01]  /*0120*/  IADD3 R0, PT, PT, R4, -0xd000000, RZ ;  /* 0xf300000004007810 */ /* 0x000fe20007ffe0ff */
[----:B------:R0:W1:Y:S03]  /*0130*/  MUFU.RSQ R7, R4 ;  /* 0x0000000400077308 */ /* 0x0000660000001400 */
[----:B------:R-:W-:-:S13]  /*0140*/  ISETP.GT.U32.AND P0, PT, R0, 0x727fffff, PT ;  /* 0x727fffff0000780c */ /* 0x000fda0003f04070 */
[----:B0-----:R-:W-:Y:S05]  /*0150*/  @!P0 BRA `(.L_x_7) ;  /* 0x0000000000108947 */ /* 0x001fea0003800000 */
[----:B------:R-:W-:Y:S02]  /*0160*/  MOV R0, R4 ;  /* 0x0000000400007202 */ /* 0x000fe40000000f00 */
[----:B------:R-:W-:-:S07]  /*0170*/  MOV R6, 0x190 ;  /* 0x0000019000067802 */ /* 0x000fce0000000f00 */
[----:B-1----:R-:W-:Y:S05]  /*0180*/  CALL.REL.NOINC `($__internal_0_$__cuda_sm20_sqrt_rn_f32_slowpath) ;  /* 0x0000001000b47944 */ /* 0x002fea0003c00000 */
[----:B------:R-:W-:Y:S05]  /*0190*/  BRA `(.L_x_8) ;  /* 0x0000000000107947 */ /* 0x000fea0003800000 */
.L_x_7:
[C---:B-1----:R-:W-:Y:S01]  /*01a0*/  FMUL.FTZ R3, R7.reuse, R4 ;  /* 0x0000000407037220 */ /* 0x042fe20000410000 */
[----:B------:R-:W-:-:S03]  /*01b0*/  FMUL.FTZ R2, R7, 0.5 ;  /* 0x3f00000007027820 */ /* 0x000fc60000410000 */
[----:B------:R-:W-:-:S04]  /*01c0*/  FFMA R0, -R3, R3, R4 ;  /* 0x0000000303007223 */ /* 0x000fc80000000104 */
[----:B------:R-:W-:-:S07]  /*01d0*/  FFMA R0, R0, R2, R3 ;  /* 0x0000000200007223 */ /* 0x000fce0000000003 */
.L_x_8:
[C---:B------:R-:W-:Y:S01]  /*01e0*/  FADD R7, R0.reuse, 1 ;  /* 0x3f80000000077421 */ /* 0x040fe20000000000 */
[----:B------:R-:W-:-:S03]  /*01f0*/  FADD R0, R0, -1 ;  /* 0xbf80000000007421 */ /* 0x000fc60000000000 */
[----:B------:R-:W0:Y:S08]  /*0200*/  MUFU.RCP R2, R7 ;  /* 0x0000000700027308 */ /* 0x000e300000001000 */
[----:B------:R-:W1:Y:S01]  /*0210*/  FCHK P0, R0, R7 ;  /* 0x0000000700007302 */ /* 0x000e620000000000 */
        /* <DEDUP_REMOVED lines=10> */
.L_x_9:
[----:B------:R-:W0:Y:S08]  /*02c0*/  LDC.64 R8, c[0x0][0x398] ;  /* 0x0000e600ff087b82 */ /* 0x000e300000000a00 */
[----:B------:R-:W1:Y:S01]  /*02d0*/  LDC.64 R6, c[0x0][0x390] ;  /* 0x0000e400ff067b82 */ /* 0x000e620000000a00 */
[----:B0-----:R-:W2:Y:S04]  /*02e0*/  LDG.E R8, desc[UR4][R8.64] ;  /* 0x0000000408087981 */ /* 0x001ea8000c1e1900 */
[----:B-1----:R-:W3:Y:S01]  /*02f0*/  LDG.E R6, desc[UR4][R6.64] ;  /* 0x0000000406067981 */ /* 0x002ee2000c1e1900 */
[----:B--2---:R-:W-:-:S04]  /*0300*/  FADD R11, R8, R8 ;  /* 0x00000008080b7221 */ /* 0x004fc80000000000 */
[----:B------:R-:W0:Y:S01]  /*0310*/  MUFU.RCP R4, R11 ;  /* 0x0000000b00047308 */ /* 0x000e220000001000 */
[----:B---3--:R-:W-:-:S04]  /*0320*/  FMUL R0, R5, R6 ;  /* 0x0000000605007220 */ /* 0x008fc80000400000 */
[----:B------:R-:W-:-:S04]  /*0330*/  FMUL R0, R0, R0 ;  /* 0x0000000000007220 */ /* 0x000fc80000400000 */
        /* <DEDUP_REMOVED lines=10> */
.L_x_10:
[----:B------:R-:W-:-:S04]  /*03e0*/  FMUL R0, R3, 0.14814814925193786621 ;  /* 0x3e17b42603007820 */ /* 0x000fc80000400000 */
[----:B------:R-:W-:-:S04]  /*03f0*/  FMUL R0, R0, R3 ;  /* 0x0000000300007220 */ /* 0x000fc80000400000 */
[----:B------:R-:W-:-:S04]  /*0400*/  FMUL R0, R0, R3 ;  /* 0x0000000300007220 */ /* 0x000fc80000400000 */
[----:B------:R-:W-:-:S04]  /*0410*/  FFMA R5, R3, R3, R0 ;  /* 0x0000000303057223 */ /* 0x000fc80000000000 */
[----:B------:R0:W1:Y:S01]  /*0420*/  MUFU.RSQ R4, R5 ;  /* 0x0000000500047308 */ /* 0x0000620000001400 */
[----:B------:R-:W-:-:S04]  /*0430*/  IADD3 R0, PT, PT, R5, -0xd000000, RZ ;  /* 0xf300000005007810 */ /* 0x000fc80007ffe0ff */
[----:B------:R-:W-:-:S13]  /*0440*/  ISETP.GT.U32.AND P0, PT, R0, 0x727fffff, PT ;  /* 0x727fffff0000780c */ /* 0x000fda0003f04070 */
[----:B01----:R-:W-:Y:S05]  /*0450*/  @!P0 BRA `(.L_x_11) ;  /* 0x0000000000108947 */ /* 0x003fea0003800000 */
[----:B------:R-:W-:Y:S02]  /*0460*/  MOV R0, R5 ;  /* 0x0000000500007202 */ /* 0x000fe40000000f00 */
[----:B------:R-:W-:-:S07]  /*0470*/  MOV R6, 0x490 ;  /* 0x0000049000067802 */ /* 0x000fce0000000f00 */
[----:B------:R-:W-:Y:S05]  /*0480*/  CALL.REL.NOINC `($__internal_0_$__cuda_sm20_sqrt_rn_f32_slowpath) ;  /* 0x0000000c00f47944 */ /* 0x000fea0003c00000 */
[----:B------:R-:W-:Y:S05]  /*0490*/  BRA `(.L_x_12) ;  /* 0x0000000000107947 */ /* 0x000fea0003800000 */
.L_x_11:
[----:B------:R-:W-:Y:S01]  /*04a0*/  FMUL.FTZ R0, R5, R4 ;  /* 0x0000000405007220 */ /* 0x000fe20000410000 */
[----:B------:R-:W-:-:S03]  /*04b0*/  FMUL.FTZ R4, R4, 0.5 ;  /* 0x3f00000004047820 */ /* 0x000fc60000410000 */
[----:B------:R-:W-:-:S04]  /*04c0*/  FFMA R5, -R0, R0, R5 ;  /* 0x0000000000057223 */ /* 0x000fc80000000105 */
[----:B------:R-:W-:-:S07]  /*04d0*/  FFMA R0, R5, R4, R0 ;  /* 0x0000000405007223 */ /* 0x000fce0000000000 */
.L_x_12:
[----:B------:R-:W-:Y:S01]  /*04e0*/  FADD R0, -R0, -R3 ;  /* 0x8000000300007221 */ /* 0x000fe20000000100 */
[----:B------:R-:W-:-:S03]  /*04f0*/  HFMA2 R11, -RZ, RZ, 0.88671875, -10224 ;  /* 0x3b18f0feff0b7431 */ /* 0x000fc600000001ff */
[----:B------:R-:W-:-:S04]  /*0500*/  FMUL R4, R0, 0.5 ;  /* 0x3f00000000047820 */ /* 0x000fc80000400000 */
[C---:B------:R-:W-:Y:S01]  /*0510*/  FMUL R5, |R4|.reuse, 16777216 ;  /* 0x4b80000004057820 */ /* 0x040fe20000400200 */
[C---:B------:R-:W-:Y:S02]  /*0520*/  FSETP.GEU.AND P1, PT, |R4|.reuse, 1.175494350822287508e-38, PT ;  /* 0x008000000400780b */ /* 0x040fe40003f2e200 */
[----:B------:R-:W-:Y:S02]  /*0530*/  FSETP.NEU.AND P3, PT, |R4|, RZ, PT ;  /* 0x000000ff0400720b */ /* 0x000fe40003f6d200 */
[----:B------:R-:W-:-:S04]  /*0540*/  FSEL R5, R5, |R4|, !P1 ;  /* 0x4000000405057208 */ /* 0x000fc80004800000 */
[----:B------:R-:W-:Y:S02]  /*0550*/  LOP3.LUT R0, R5, 0x7fffff, RZ, 0xc0, !PT ;  /* 0x007fffff05007812 */ /* 0x000fe400078ec0ff */
[----:B------:R-:W-:Y:S02]  /*0560*/  SHF.R.U32.HI R5, RZ, 0x17, R5 ;  /* 0x00000017ff057819 */ /* 0x000fe40000011605 */
[----:B------:R-:W-:Y:S02]  /*0570*/  LOP3.LUT R0, R0, 0x3f800000, RZ, 0xfc, !PT ;  /* 0x3f80000000007812 */ /* 0x000fe400078efcff */
[----:B------:R-:W-:Y:S02]  /*0580*/  I2FP.F32.U32 R5, R5 ;  /* 0x0000000500057245 */ /* 0x000fe40000201000 */
[----:B------:R-:W-:-:S13]  /*0590*/  FSETP.GT.AND P0, PT, R0, 1.4142135381698608398, PT ;  /* 0x3fb504f30000780b */ /* 0x000fda0003f04000 */
[----:B------:R-:W-:-:S04]  /*05a0*/  @P0 FMUL R0, R0, 0.5 ;  /* 0x3f00000000000820 */ /* 0x000fc80000400000 */
[C---:B------:R-:W-:Y:S01]  /*05b0*/  FADD R7, R0.reuse, 1 ;  /* 0x3f80000000077421 */ /* 0x040fe20000000000 */
[----:B------:R-:W-:-:S04]  /*05c0*/  FADD R6, R0, -1 ;  /* 0xbf80000000067421 */ /* 0x000fc80000000000 */
[----:B------:R-:W-:Y:S01]  /*05d0*/  FADD R0, R6, R6 ;  /* 0x0000000606007221 */ /* 0x000fe20000000000 */
[----:B------:R-:W0:Y:S03]  /*05e0*/  MUFU.RCP R7, R7 ;  /* 0x0000000700077308 */ /* 0x000e260000001000 */
[----:B0-----:R-:W-:-:S04]  /*05f0*/  FMUL R9, R7, R0 ;  /* 0x0000000007097220 */ /* 0x001fc80000400000 */
[----:B------:R-:W-:Y:S01]  /*0600*/  FMUL R0, R9, R9 ;  /* 0x0000000909007220 */ /* 0x000fe20000400000 */
[----:B------:R-:W-:-:S03]  /*0610*/  FADD R10, R6, -R9 ;  /* 0x80000009060a7221 */ /* 0x000fc60000000000 */
[----:B------:R-:W-:-:S04]  /*0620*/  FFMA R11, R0, R11, 0.01249298732727766037 ;  /* 0x3c4caf63000b7423 */ /* 0x000fc8000000000b */
[----:B------:R-:W-:-:S04]  /*0630*/  FFMA R11, R0, R11, 0.083333469927310943604 ;  /* 0x3daaaabd000b7423 */ /* 0x000fc8000000000b */
[----:B------:R-:W-:Y:S01]  /*0640*/  FMUL R0, R0, R11 ;  /* 0x0000000b00007220 */ /* 0x000fe20000400000 */
[----:B------:R-:W-:-:S03]  /*0650*/  MOV R11, 0x43170000 ;  /* 0x43170000000b7802 */ /* 0x000fc60000000f00 */
[----:B------:R-:W-:Y:S01]  /*0660*/  FMUL R8, R9, R0 ;  /* 0x0000000009087220 */ /* 0x000fe20000400000 */
[----:B------:R-:W-:Y:S01]  /*0670*/  FSEL R0, -R11, -127, !P1 ;  /* 0xc2fe00000b007808 */ /* 0x000fe20004800100 */
[----:B------:R-:W-:Y:S02]  /*0680*/  FADD R11, R10, R10 ;  /* 0x0000000a0a0b7221 */ /* 0x000fe40000000000 */
[C---:B------:R-:W-:Y:S02]  /*0690*/  FADD R10, R9.reuse, R8 ;  /* 0x00000008090a7221 */ /* 0x040fe40000000000 */
[----:B------:R-:W-:Y:S01]  /*06a0*/  FFMA R6, R6, -R9, R11 ;  /* 0x8000000906067223 */ /* 0x000fe2000000000b */
[----:B------:R-:W-:Y:S01]  /*06b0*/  FADD R0, R0, R5 ;  /* 0x0000000500007221 */ /* 0x000fe20000000000 */
[----:B------:R-:W-:Y:S02]  /*06c0*/  FADD R9, R9, -R10 ;  /* 0x8000000a09097221 */ /* 0x000fe40000000000 */
[----:B------:R-:W-:Y:S01]  /*06d0*/  FMUL R6, R7, R6 ;  /* 0x0000000607067220 */ /* 0x000fe20000400000 */
[----:B------:R-:W-:Y:S01]  /*06e0*/  @P0 FADD R0, R0, 1 ;  /* 0x3f80000000000421 */ /* 0x000fe20000000000 */
[----:B------:R-:W-:-:S04]  /*06f0*/  FADD R9, R8, R9 ;  /* 0x0000000908097221 */ /* 0x000fc80000000000 */
[----:B------:R-:W-:Y:S01]  /*0700*/  FADD R9, R6, R9 ;  /* 0x0000000906097221 */ /* 0x000fe20000000000 */
[C---:B------:R-:W-:Y:S01]  /*0710*/  FMUL R6, R0.reuse, 0.693145751953125 ;  /* 0x3f31720000067820 */ /* 0x040fe20000400000 */
[----:B------:R-:W-:Y:S02]  /*0720*/  FMUL R0, R0, 1.428606765330187045e-06 ;  /* 0x35bfbe8e00007820 */ /* 0x000fe40000400000 */
[----:B------:R-:W-:-:S04]  /*0730*/  FADD R5, R10, R9 ;  /* 0x000000090a057221 */ /* 0x000fc80000000000 */
[----:B------:R-:W-:Y:S01]  /*0740*/  FADD R7, R5, R6 ;  /* 0x0000000605077221 */ /* 0x000fe20000000000 */
[----:B------:R-:W-:-:S03]  /*0750*/  FADD R10, R10, -R5 ;  /* 0x800000050a0a7221 */ /* 0x000fc60000000000 */
[----:B------:R-:W-:Y:S01]  /*0760*/  FADD R6, R6, -R7 ;  /* 0x8000000706067221 */ /* 0x000fe20000000000 */
[----:B------:R-:W-:-:S03]  /*0770*/  FADD R10, R9, R10 ;  /* 0x0000000a090a7221 */ /* 0x000fc60000000000 */
[----:B------:R-:W-:-:S04]  /*0780*/  FADD R5, R5, R6 ;  /* 0x0000000605057221 */ /* 0x000fc80000000000 */
[----:B------:R-:W-:-:S04]  /*0790*/  FADD R5, R10, R5 ;  /* 0x000000050a057221 */ /* 0x000fc80000000000 */
[----:B------:R-:W-:-:S04]  /*07a0*/  FADD R0, R0, R5 ;  /* 0x0000000500007221 */ /* 0x000fc80000000000 */
[----:B------:R-:W-:-:S04]  /*07b0*/  FADD R5, R7, R0 ;  /* 0x0000000007057221 */ /* 0x000fc80000000000 */
[----:B------:R-:W-:Y:S01]  /*07c0*/  FADD R7, R7, -R5 ;  /* 0x8000000507077221 */ /* 0x000fe20000000000 */
[----:B------:R-:W-:-:S03]  /*07d0*/  FMUL R6, R5, 0.3333333432674407959 ;  /* 0x3eaaaaab05067820 */ /* 0x000fc60000400000 */
[----:B------:R-:W-:Y:S01]  /*07e0*/  FADD R0, R0, R7 ;  /* 0x0000000700007221 */ /* 0x000fe20000000000 */
[----:B------:R-:W-:-:S04]  /*07f0*/  FFMA R7, R5, 0.3333333432674407959, -R6 ;  /* 0x3eaaaaab05077823 */ /* 0x000fc80000000806 */
[----:B------:R-:W-:-:S04]  /*0800*/  FFMA R0, R0, 0.3333333432674407959, R7 ;  /* 0x3eaaaaab00007823 */ /* 0x000fc80000000007 */
[----:B------:R-:W-:-:S04]  /*0810*/  FFMA R5, RZ, R5, R0 ;  /* 0x00000005ff057223 */ /* 0x000fc80000000000 */
[----:B------:R-:W-:-:S04]  /*0820*/  FADD R7, R6, R5 ;  /* 0x0000000506077221 */ /* 0x000fc80000000000 */
[----:B------:R-:W-:Y:S01]  /*0830*/  FADD R6, R6, -R7 ;  /* 0x8000000706067221 */ /* 0x000fe20000000000 */
[----:B------:R-:W-:-:S03]  /*0840*/  ISETP.NE.AND P0, PT, R7, 0x42b17218, PT ;  /* 0x42b172180700780c */ /* 0x000fc60003f05270 */
[----:B------:R-:W-:-:S10]  /*0850*/  FADD R5, R5, R6 ;  /* 0x0000000605057221 */ /* 0x000fd40000000000 */
[----:B------:R-:W-:Y:S01]  /*0860*/  @!P0 IADD3 R7, PT, PT, R7, -0x1, RZ ;  /* 0xffffffff07078810 */ /* 0x000fe20007ffe0ff */
[----:B------:R-:W-:-:S03]  /*0870*/  @!P0 FADD R5, R5, 7.62939453125e-06 ;  /* 0x3700000005058421 */ /* 0x000fc60000000000 */
[C---:B------:R-:W-:Y:S01]  /*0880*/  FSETP.GEU.AND P2, PT, R7.reuse, -105, PT ;  /* 0xc2d200000700780b */ /* 0x040fe20003f4e000 */
[----:B------:R-:W-:-:S06]  /*0890*/  FMUL R0, R7, 1.4426950216293334961 ;  /* 0x3fb8aa3b07007820 */ /* 0x000fcc0000400000 */
[----:B------:R-:W0:Y:S02]  /*08a0*/  FRND.TRUNC R0, R0 ;  /* 0x0000000000007307 */ /* 0x000e24000020d000 */
[----:B0-----:R-:W-:Y:S01]  /*08b0*/  FADD R8, RZ, R0 ;  /* 0x00000000ff087221 */ /* 0x001fe20000000000 */
[----:B------:R-:W-:-:S04]  /*08c0*/  FFMA R9, R0, -0.693145751953125, R7 ;  /* 0xbf31720000097823 */ /* 0x000fc80000000007 */
[----:B------:R-:W-:Y:S01]  /*08d0*/  FSETP.GEU.AND P1, PT, R8, -126, PT ;  /* 0xc2fc00000800780b */ /* 0x000fe20003f2e000 */
[----:B------:R-:W-:Y:S01]  /*08e0*/  FFMA R9, R0, -1.428606765330187045e-06, R9 ;  /* 0xb5bfbe8e00097823 */ /* 0x000fe20000000009 */
[----:B------:R-:W-:-:S03]  /*08f0*/  HFMA2 R0, -RZ, RZ, 1.875, 0 ;  /* 0x3f800000ff007431 */ /* 0x000fc600000001ff */
[----:B------:R-:W-:-:S06]  /*0900*/  FMUL R9, R9, 1.4426950216293334961 ;  /* 0x3fb8aa3b09097820 */ /* 0x000fcc0000400000 */
[----:B------:R-:W-:Y:S02]  /*0910*/  MUFU.EX2 R9, R9 ;  /* 0x0000000900097308 */ /* 0x000fe40000000800 */
[----:B------:R-:W-:-:S06]  /*0920*/  @!P1 FMUL R8, R8, 0.5 ;  /* 0x3f00000008089820 */ /* 0x000fcc0000400000 */
[----:B------:R-:W0:Y:S02]  /*0930*/  MUFU.EX2 R10, R8 ;  /* 0x00000008000a7308 */ /* 0x000e240000000800 */
[----:B0-----:R-:W-:Y:S01]  /*0940*/  @!P1 FMUL R10, R10, R10 ;  /* 0x0000000a0a0a9220 */ /* 0x001fe20000400000 */
[----:B------:R-:W-:-:S03]  /*0950*/  FSETP.GT.AND P1, PT, R7, 105, PT ;  /* 0x42d200000700780b */ /* 0x000fc60003f24000 */
[----:B------:R-:W-:-:S05]  /*0960*/  FMUL R10, R9, R10 ;  /* 0x0000000a090a7220 */ /* 0x000fca0000400000 */
[----:B------:R-:W-:-:S04]  /*0970*/  FSEL R10, R10, RZ, P2 ;  /* 0x000000ff0a0a7208 */ /* 0x000fc80001000000 */
[----:B------:R-:W-:Y:S02]  /*0980*/  FSEL R10, R10, +INF , !P1 ;  /* 0x7f8000000a0a7808 */ /* 0x000fe40004800000 */
[----:B------:R-:W-:Y:S02]  /*0990*/  FSETP.GT.AND P1, PT, R4, RZ, PT ;  /* 0x000000ff0400720b */ /* 0x000fe40003f24000 */
[----:B------:R-:W-:Y:S02]  /*09a0*/  FSETP.NEU.AND P2, PT, R10, +INF , PT ;  /* 0x7f8000000a00780b */ /* 0x000fe40003f4d000 */
[----:B------:R-:W-:-:S11]  /*09b0*/  FSEL R7, R0, -1, P1 ;  /* 0xbf80000000077808 */ /* 0x000fd60000800000 */
[----:B------:R-:W-:Y:S01]  /*09c0*/  @P2 FFMA R10, R5, R10, R10 ;  /* 0x0000000a050a2223 */ /* 0x000fe2000000000a */
[----:B------:R-:W-:Y:S06]  /*09d0*/  @!P3 BRA `(.L_x_13) ;  /* 0x000000000010b947 */ /* 0x000fec0003800000 */
[----:B------:R-:W-:-:S13]  /*09e0*/  FSETP.GEU.AND P0, PT, |R4|, RZ, PT ;  /* 0x000000ff0400720b */ /* 0x000fda0003f0e200 */
[----:B------:R-:W-:Y:S05]  /*09f0*/  @P0 BRA `(.L_x_14) ;  /* 0x00000000000c0947 */ /* 0x000fea0003800000 */
[----:B------:R-:W-:Y:S01]  /*0a00*/  MOV R10, 0x7fffffff ;  /* 0x7fffffff000a7802 */ /* 0x000fe20000000f00 */
[----:B------:R-:W-:Y:S06]  /*0a10*/  BRA `(.L_x_14) ;  /* 0x0000000000047947 */ /* 0x000fec0003800000 */
.L_x_13:
[----:B------:R-:W-:-:S07]  /*0a20*/  MOV R10, RZ ;  /* 0x000000ff000a7202 */ /* 0x000fce0000000f00 */
.L_x_14:
[----:B------:R-:W-:-:S05]  /*0a30*/  FADD R0, |R4|, 0.3333333432674407959 ;  /* 0x3eaaaaab04007421 */ /* 0x000fca0000000200 */
[----:B------:R-:W-:-:S13]  /*0a40*/  ISETP.GE.AND P0, PT, R0, 0x7f800000, PT ;  /* 0x7f8000000000780c */ /* 0x000fda0003f06270 */
[----:B------:R-:W-:Y:S05]  /*0a50*/  @!P0 BRA `(.L_x_15) ;  /* 0x00000000001c8947 */ /* 0x000fea0003800000 */
[----:B------:R-:W-:-:S13]  /*0a60*/  FSETP.GTU.AND P0, PT, |R4|, +INF , PT ;  /* 0x7f8000000400780b */ /* 0x000fda0003f0c200 */
[----:B------:R-:W-:Y:S05]  /*0a70*/  @P0 BRA `(.L_x_16) ;  /* 0x0000000000100947 */ /* 0x000fea0003800000 */
[----:B------:R-:W-:-:S13]  /*0a80*/  FSETP.NEU.AND P0, PT, |R4|, +INF , PT ;  /* 0x7f8000000400780b */ /* 0x000fda0003f0d200 */
[----:B------:R-:W-:Y:S05]  /*0a90*/  @P0 BRA `(.L_x_15) ;  /* 0x00000000000c0947 */ /* 0x000fea0003800000 */
[----:B------:R-:W-:Y:S01]  /*0aa0*/  MOV R10, 0x7f800000 ;  /* 0x7f800000000a7802 */ /* 0x000fe20000000f00 */
[----:B------:R-:W-:Y:S06]  /*0ab0*/  BRA `(.L_x_15) ;  /* 0x0000000000047947 */ /* 0x000fec0003800000 */
.L_x_16:
[----:B------:R-:W-:-:S07]  /*0ac0*/  MOV R10, R0 ;  /* 0x00000000000a7202 */ /* 0x000fce0000000f00 */
.L_x_15:
[----:B------:R-:W-:Y:S01]  /*0ad0*/  HFMA2 R5, -RZ, RZ, 1.666015625, -0.052093505859375 ;  /* 0x3eaaaaabff057431 */ /* 0x000fe200000001ff */
[----:B------:R-:W-:Y:S01]  /*0ae0*/  MOV R0, 0x40400000 ;  /* 0x4040000000007802 */ /* 0x000fe20000000f00 */
[----:B------:R-:W0:Y:S01]  /*0af0*/  FCHK P0, R3, -3 ;  /* 0xc040000003007902 */ /* 0x000e220000000000 */
[----:B------:R-:W-:-:S04]  /*0b00*/  FSETP.NEU.AND P1, PT, |R4|, 1, PT ;  /* 0x3f8000000400780b */ /* 0x000fc80003f2d200 */
[----:B------:R-:W-:Y:S01]  /*0b10*/  FSEL R4, R10, 1, P1 ;  /* 0x3f8000000a047808 */ /* 0x000fe20000800000 */
[----:B------:R-:W-:-:S04]  /*0b20*/  FFMA R0, -R5, R0, 1 ;  /* 0x3f80000005007423 */ /* 0x000fc80000000100 */
[----:B------:R-:W-:Y:S01]  /*0b30*/  FMUL R4, R7, R4 ;  /* 0x0000000407047220 */ /* 0x000fe20000400000 */
[----:B------:R-:W-:-:S04]  /*0b40*/  FFMA R0, R0, -R5, -0.3333333432674407959 ;  /* 0xbeaaaaab00007423 */ /* 0x000fc80000000805 */
[----:B------:R-:W-:-:S04]  /*0b50*/  FFMA R5, R0, R3, RZ ;  /* 0x0000000300057223 */ /* 0x000fc800000000ff */
[----:B------:R-:W-:-:S04]  /*0b60*/  FFMA R6, R5, 3, R3 ;  /* 0x4040000005067823 */ /* 0x000fc80000000003 */
[----:B------:R-:W-:Y:S01]  /*0b70*/  FFMA R5, R0, R6, R5 ;  /* 0x0000000600057223 */ /* 0x000fe20000000005 */
[----:B0-----:R-:W-:Y:S06]  /*0b80*/  @!P0 BRA `(.L_x_17) ;  /* 0x0000000000148947 */ /* 0x001fec0003800000 */
[----:B------:R-:W-:Y:S02]  /*0b90*/  MOV R0, R3 ;  /* 0x0000000300007202 */ /* 0x000fe40000000f00 */
[----:B------:R-:W-:Y:S02]  /*0ba0*/  MOV R3, 0xc0400000 ;  /* 0xc040000000037802 */ /* 0x000fe40000000f00 */
[----:B------:R-:W-:-:S07]  /*0bb0*/  MOV R6, 0xbd0 ;  /* 0x00000bd000067802 */ /* 0x000fce0000000f00 */
[----:B------:R-:W-:Y:S05]  /*0bc0*/  CALL.REL.NOINC `($__internal_1_$__cuda_sm3x_div_rn_noftz_f32_slowpath) ;  /* 0x0000000800807944 */ /* 0x000fea0003c00000 */
[----:B------:R-:W-:-:S07]  /*0bd0*/  MOV R5, R3 ;  /* 0x0000000300057202 */ /* 0x000fce0000000f00 */
.L_x_17:
        /* <DEDUP_REMOVED lines=9> */
[----:B------:R-:W-:Y:S02]  /*0c70*/  MOV R3, R4 ;  /* 0x0000000400037202 */ /* 0x000fe40000000f00 */
[----:B------:R-:W-:-:S07]  /*0c80*/  MOV R6, 0xca0 ;  /* 0x00000ca000067802 */ /* 0x000fce0000000f00 */
[----:B------:R-:W-:Y:S05]  /*0c90*/  CALL.REL.NOINC `($__internal_1_$__cuda_sm3x_div_rn_noftz_f32_slowpath) ;  /* 0x00000008004c7944 */ /* 0x000fea0003c00000 */
.L_x_18:
[----:B------:R-:W0:Y:S01]  /*0ca0*/  LDC.64 R6, c[0x0][0x3a0] ;  /* 0x0000e800ff067b82 */ /* 0x000e220000000a00 */
[----:B------:R-:W-:Y:S01]  /*0cb0*/  FADD R3, R4, R3 ;  /* 0x0000000304037221 */ /* 0x000fe20000000000 */
[----:B------:R-:W-:-:S03]  /*0cc0*/  FMUL R2, R2, R2 ;  /* 0x0000000202027220 */ /* 0x000fc60000400000 */
[----:B------:R-:W-:-:S04]  /*0cd0*/  FADD R3, R3, 1 ;  /* 0x3f80000003037421 */ /* 0x000fc80000000000 */
[----:B------:R-:W-:-:S05]  /*0ce0*/  FMUL R3, R3, R3 ;  /* 0x0000000303037220 */ /* 0x000fca0000400000 */
[----:B------:R-:W-:-:S04]  /*0cf0*/  FMNMX R3, R3, R2, !PT ;  /* 0x0000000203037209 */ /* 0x000fc80007800000 */
[----:B------:R-:W-:Y:S01]  /*0d00*/  IADD3 R0, PT, PT, R3, -0xd000000, RZ ;  /* 0xf300000003007810 */ /* 0x000fe20007ffe0ff */
[----:B------:R1:W2:Y:S03]  /*0d10*/  MUFU.RSQ R4, R3 ;  /* 0x0000000300047308 */ /* 0x0002a60000001400 */
[----:B------:R-:W-:Y:S01]  /*0d20*/  ISETP.GT.U32.AND P0, PT, R0, 0x727fffff, PT ;  /* 0x727fffff0000780c */ /* 0x000fe20003f04070 */
[----:B0-----:R1:W-:-:S12]  /*0d30*/  STG.E desc[UR4][R6.64], R3 ;  /* 0x0000000306007986 */ /* 0x0013d8000c101904 */
[----:B--2---:R-:W-:Y:S05]  /*0d40*/  @!P0 BRA `(.L_x_19) ;  /* 0x0000000000148947 */ /* 0x004fea0003800000 */
[----:B------:R-:W-:Y:S02]  /*0d50*/  MOV R0, R3 ;  /* 0x0000000300007202 */ /* 0x000fe40000000f00 */
[----:B-1----:R-:W-:-:S07]  /*0d60*/  MOV R6, 0xd80 ;  /* 0x00000d8000067802 */ /* 0x002fce0000000f00 */
[----:B------:R-:W-:Y:S05]  /*0d70*/  CALL.REL.NOINC `($__internal_0_$__cuda_sm20_sqrt_rn_f32_slowpath) ;  /* 0x0000000400b87944 */ /* 0x000fea0003c00000 */
[----:B------:R-:W-:Y:S01]  /*0d80*/  MOV R2, R0 ;  /* 0x0000000000027202 */ /* 0x000fe20000000f00 */
[----:B------:R-:W-:Y:S06]  /*0d90*/  BRA `(.L_x_20) ;  /* 0x0000000000107947 */ /* 0x000fec0003800000 */
.L_x_19:
[----:B------:R-:W-:Y:S01]  /*0da0*/  FMUL.FTZ R2, R3, R4 ;  /* 0x0000000403027220 */ /* 0x000fe20000410000 */
[----:B------:R-:W-:-:S03]  /*0db0*/  FMUL.FTZ R0, R4, 0.5 ;  /* 0x3f00000004007820 */ /* 0x000fc60000410000 */
[----:B-1----:R-:W-:-:S04]  /*0dc0*/  FFMA R3, -R2, R2, R3 ;  /* 0x0000000202037223 */ /* 0x002fc80000000103 */
[----:B------:R-:W-:-:S07]  /*0dd0*/  FFMA R2, R3, R0, R2 ;  /* 0x0000000003027223 */ /* 0x000fce0000000002 */
.L_x_20:
[----:B------:R-:W-:Y:S01]  /*0de0*/  FADD R2, -R2, 1 ;  /* 0x3f80000002027421 */ /* 0x000fe20000000100 */
[----:B------:R-:W-:-:S03]  /*0df0*/  HFMA2 R9, -RZ, RZ, 0.88671875, -10224 ;  /* 0x3b18f0feff097431 */ /* 0x000fc600000001ff */
[C---:B------:R-:W-:Y:S01]  /*0e00*/  FMUL R3, |R2|.reuse, 16777216 ;  /* 0x4b80000002037820 */ /* 0x040fe20000400200 */
[----:B------:R-:W-:-:S04]  /*0e10*/  FSETP.GEU.AND P1, PT, |R2|, 1.175494350822287508e-38, PT ;  /* 0x008000000200780b */ /* 0x000fc80003f2e200 */
        /* <DEDUP_REMOVED lines=41> */
[----:B------:R-:W-:-:S03]  /*10b0*/  FMUL R4, R3, 2 ;  /* 0x4000000003047820 */ /* 0x000fc60000400000 */
[----:B------:R-:W-:Y:S01]  /*10c0*/  FADD R0, R0, R5 ;  /* 0x0000000500007221 */ /* 0x000fe20000000000 */
[----:B------:R-:W-:-:S04]  /*10d0*/  FFMA R5, R3, 2, -R4 ;  /* 0x4000000003057823 */ /* 0x000fc80000000804 */
[----:B------:R-:W-:-:S04]  /*10e0*/  FFMA R0, R0, 2, R5 ;  /* 0x4000000000007823 */ /* 0x000fc80000000005 */
[----:B------:R-:W-:-:S04]  /*10f0*/  FFMA R3, RZ, R3, R0 ;  /* 0x00000003ff037223 */ /* 0x000fc80000000000 */
[----:B------:R-:W-:-:S04]  /*1100*/  FADD R5, R4, R3 ;  /* 0x0000000304057221 */ /* 0x000fc80000000000 */
[----:B------:R-:W-:Y:S01]  /*1110*/  FADD R4, R4, -R5 ;  /* 0x8000000504047221 */ /* 0x000fe20000000000 */
[----:B------:R-:W-:-:S03]  /*1120*/  ISETP.NE.AND P0, PT, R5, 0x42b17218, PT ;  /* 0x42b172180500780c */ /* 0x000fc60003f05270 */
[----:B------:R-:W-:Y:S01]  /*1130*/  FADD R3, R3, R4 ;  /* 0x0000000403037221 */ /* 0x000fe20000000000 */
[----:B------:R-:W-:-:S09]  /*1140*/  FADD R4, |R2|, 2 ;  /* 0x4000000002047421 */ /* 0x000fd20000000200 */
[----:B------:R-:W-:Y:S01]  /*1150*/  @!P0 IADD3 R5, PT, PT, R5, -0x1, RZ ;  /* 0xffffffff05058810 */ /* 0x000fe20007ffe0ff */
[----:B------:R-:W-:Y:S01]  /*1160*/  @!P0 FADD R3, R3, 7.62939453125e-06 ;  /* 0x3700000003038421 */ /* 0x000fe20000000000 */
[----:B------:R-:W-:Y:S02]  /*1170*/  ISETP.GE.AND P0, PT, R4, 0x7f800000, PT ;  /* 0x7f8000000400780c */ /* 0x000fe40003f06270 */
[C---:B------:R-:W-:Y:S01]  /*1180*/  FSETP.GEU.AND P2, PT, R5.reuse, -105, PT ;  /* 0xc2d200000500780b */ /* 0x040fe20003f4e000 */
[----:B------:R-:W-:-:S06]  /*1190*/  FMUL R0, R5, 1.4426950216293334961 ;  /* 0x3fb8aa3b05007820 */ /* 0x000fcc0000400000 */
[----:B------:R-:W0:Y:S02]  /*11a0*/  FRND.TRUNC R0, R0 ;  /* 0x0000000000007307 */ /* 0x000e24000020d000 */
[----:B0-----:R-:W-:Y:S01]  /*11b0*/  FADD R6, RZ, R0 ;  /* 0x00000000ff067221 */ /* 0x001fe20000000000 */
[----:B------:R-:W-:-:S04]  /*11c0*/  FFMA R7, R0, -0.693145751953125, R5 ;  /* 0xbf31720000077823 */ /* 0x000fc80000000005 */
[----:B------:R-:W-:Y:S01]  /*11d0*/  FSETP.GEU.AND P1, PT, R6, -126, PT ;  /* 0xc2fc00000600780b */ /* 0x000fe20003f2e000 */
[----:B------:R-:W-:-:S04]  /*11e0*/  FFMA R7, R0, -1.428606765330187045e-06, R7 ;  /* 0xb5bfbe8e00077823 */ /* 0x000fc80000000007 */
[----:B------:R-:W-:-:S06]  /*11f0*/  FMUL R7, R7, 1.4426950216293334961 ;  /* 0x3fb8aa3b07077820 */ /* 0x000fcc0000400000 */
[----:B------:R-:W-:Y:S02]  /*1200*/  MUFU.EX2 R7, R7 ;  /* 0x0000000700077308 */ /* 0x000fe40000000800 */
[----:B------:R-:W-:-:S06]  /*1210*/  @!P1 FMUL R6, R6, 0.5 ;  /* 0x3f00000006069820 */ /* 0x000fcc0000400000 */
[----:B------:R-:W0:Y:S02]  /*1220*/  MUFU.EX2 R8, R6 ;  /* 0x0000000600087308 */ /* 0x000e240000000800 */
[----:B0-----:R-:W-:Y:S01]  /*1230*/  @!P1 FMUL R8, R8, R8 ;  /* 0x0000000808089220 */ /* 0x001fe20000400000 */
[----:B------:R-:W-:-:S03]  /*1240*/  FSETP.GT.AND P1, PT, R5, 105, PT ;  /* 0x42d200000500780b */ /* 0x000fc60003f24000 */
[----:B------:R-:W-:-:S05]  /*1250*/  FMUL R8, R7, R8 ;  /* 0x0000000807087220 */ /* 0x000fca0000400000 */
[----:B------:R-:W-:Y:S02]  /*1260*/  FSEL R8, R8, RZ, P2 ;  /* 0x000000ff08087208 */ /* 0x000fe40001000000 */
[----:B------:R-:W-:Y:S02]  /*1270*/  FSETP.NEU.AND P2, PT, R2, RZ, PT ;  /* 0x000000ff0200720b */ /* 0x000fe40003f4d000 */
[----:B------:R-:W-:-:S04]  /*1280*/  FSEL R0, R8, +INF , !P1 ;  /* 0x7f80000008007808 */ /* 0x000fc80004800000 */
[----:B------:R-:W-:-:S13]  /*1290*/  FSETP.NEU.AND P1, PT, R0, +INF , PT ;  /* 0x7f8000000000780b */ /* 0x000fda0003f2d000 */
[----:B------:R-:W-:Y:S01]  /*12a0*/  @P1 FFMA R0, R3, R0, R0 ;  /* 0x0000000003001223 */ /* 0x000fe20000000000 */
[----:B------:R-:W-:Y:S01]  /*12b0*/  @!P2 MOV R0, RZ ;  /* 0x000000ff0000a202 */ /* 0x000fe20000000f00 */
[----:B------:R-:W-:Y:S06]  /*12c0*/  @!P0 BRA `(.L_x_21) ;  /* 0x00000000001c8947 */ /* 0x000fec0003800000 */
[----:B------:R-:W-:-:S13]  /*12d0*/  FSETP.GTU.AND P0, PT, |R2|, +INF , PT ;  /* 0x7f8000000200780b */ /* 0x000fda0003f0c200 */
[----:B------:R-:W-:Y:S05]  /*12e0*/  @P0 BRA `(.L_x_22) ;  /* 0x0000000000100947 */ /* 0x000fea0003800000 */
[----:B------:R-:W-:-:S13]  /*12f0*/  FSETP.NEU.AND P0, PT, |R2|, +INF , PT ;  /* 0x7f8000000200780b */ /* 0x000fda0003f0d200 */
[----:B------:R-:W-:Y:S05]  /*1300*/  @P0 BRA `(.L_x_21) ;  /* 0x00000000000c0947 */ /* 0x000fea0003800000 */
[----:B------:R-:W-:Y:S01]  /*1310*/  MOV R0, 0x7f800000 ;  /* 0x7f80000000007802 */ /* 0x000fe20000000f00 */
[----:B------:R-:W-:Y:S06]  /*1320*/  BRA `(.L_x_21) ;  /* 0x0000000000047947 */ /* 0x000fec0003800000 */
.L_x_22:
[----:B------:R-:W-:-:S07]  /*1330*/  FADD R0, R2, 2 ;  /* 0x4000000002007421 */ /* 0x000fce0000000000 */
.L_x_21:
[----:B------:R-:W0:Y:S02]  /*1340*/  LDC.64 R4, c[0x0][0x388] ;  /* 0x0000e200ff047b82 */ /* 0x000e240000000a00 */
[----:B0-----:R-:W2:Y:S01]  /*1350*/  LDG.E R3, desc[UR4][R4.64] ;  /* 0x0000000404037981 */ /* 0x001ea2000c1e1900 */
[----:B------:R-:W-:-:S04]  /*1360*/  FSETP.NEU.AND P0, PT, R2, 1, PT ;  /* 0x3f8000000200780b */ /* 0x000fc80003f0d000 */
[----:B------:R-:W-:Y:S01]  /*1370*/  FSEL R0, R0, 1, P0 ;  /* 0x3f80000000007808 */ /* 0x000fe20000000000 */
[----:B--2---:R-:W0:Y:S08]  /*1380*/  MUFU.RCP R6, R3 ;  /* 0x0000000300067308 */ /* 0x004e300000001000 */
[----:B------:R-:W1:Y:S01]  /*1390*/  FCHK P0, R0, R3 ;  /* 0x0000000300007302 */ /* 0x000e620000000000 */
[----:B0-----:R-:W-:-:S04]  /*13a0*/  FFMA R7, -R3, R6, 1 ;  /* 0x3f80000003077423 */ /* 0x001fc80000000106 */
[----:B------:R-:W-:-:S04]  /*13b0*/  FFMA R7, R6, R7, R6 ;  /* 0x0000000706077223 */ /* 0x000fc80000000006 */
[----:B------:R-:W-:-:S04]  /*13c0*/  FFMA R2, R0, R7, RZ ;  /* 0x0000000700027223 */ /* 0x000fc800000000ff */
[----:B------:R-:W-:-:S04]  /*13d0*/  FFMA R6, -R3, R2, R0 ;  /* 0x0000000203067223 */ /* 0x000fc80000000100 */
[----:B------:R-:W-:Y:S01]  /*13e0*/  FFMA R7, R7, R6, R2 ;  /* 0x0000000607077223 */ /* 0x000fe20000000002 */
[----:B-1----:R-:W-:Y:S06]  /*13f0*/  @!P0 BRA `(.L_x_23) ;  /* 0x00000000000c8947 */ /* 0x002fec0003800000 */
[----:B------:R-:W-:-:S07]  /*1400*/  MOV R6, 0x1420 ;  /* 0x0000142000067802 */ /* 0x000fce0000000f00 */
[----:B------:R-:W-:Y:S05]  /*1410*/  CALL.REL.NOINC `($__internal_1_$__cuda_sm3x_div_rn_noftz_f32_slowpath) ;  /* 0x00000000006c7944 */ /* 0x000fea0003c00000 */
[----:B------:R-:W-:-:S07]  /*1420*/  MOV R7, R3 ;  /* 0x0000000300077202 */ /* 0x000fce0000000f00 */
.L_x_23:
[----:B------:R-:W0:Y:S02]  /*1430*/  LDC.64 R2, c[0x0][0x3a8] ;  /* 0x0000ea00ff027b82 */ /* 0x000e240000000a00 */
[----:B0-----:R-:W-:Y:S01]  /*1440*/  STG.E desc[UR4][R2.64], R7 ;  /* 0x0000000702007986 */ /* 0x001fe2000c101904 */
[----:B------:R-:W-:Y:S05]  /*1450*/  EXIT ;  /* 0x000000000000794d */ /* 0x000fea0003800000 */
        .weak           $__internal_0_$__cuda_sm20_sqrt_rn_f32_slowpath
        .type           $__internal_0_$__cuda_sm20_sqrt_rn_f32_slowpath,@function
        .size           $__internal_0_$__cuda_sm20_sqrt_rn_f32_slowpath,($__internal_1_$__cuda_sm3x_div_rn_noftz_f32_slowpath - $__internal_0_$__cuda_sm20_sqrt_rn_f32_slowpath)
$__internal_0_$__cuda_sm20_sqrt_rn_f32_slowpath:
[----:B------:R-:W-:-:S13]  /*1460*/  LOP3.LUT P0, RZ, R0, 0x7fffffff, RZ, 0xc0, !PT ;  /* 0x7fffffff00ff7812 */ /* 0x000fda000780c0ff */
[----:B------:R-:W-:Y:S01]  /*1470*/  @!P0 MOV R4, R0 ;  /* 0x0000000000048202 */ /* 0x000fe20000000f00 */
[----:B------:R-:W-:Y:S06]  /*1480*/  @!P0 BRA `(.L_x_24) ;  /* 0x0000000000448947 */ /* 0x000fec0003800000 */
[----:B------:R-:W-:-:S13]  /*1490*/  FSETP.GEU.FTZ.AND P0, PT, R0, RZ, PT ;  /* 0x000000ff0000720b */ /* 0x000fda0003f1e000 */
[----:B------:R-:W-:Y:S01]  /*14a0*/  @!P0 MOV R4, 0x7fffffff ;  /* 0x7fffffff00048802 */ /* 0x000fe20000000f00 */
[----:B------:R-:W-:Y:S06]  /*14b0*/  @!P0 BRA `(.L_x_24) ;  /* 0x0000000000388947 */ /* 0x000fec0003800000 */
[----:B------:R-:W-:-:S13]  /*14c0*/  FSETP.GTU.FTZ.AND P0, PT, |R0|, +INF , PT ;  /* 0x7f8000000000780b */ /* 0x000fda0003f1c200 */
[----:B------:R-:W-:Y:S01]  /*14d0*/  @P0 FADD.FTZ R4, R0, 1 ;  /* 0x3f80000000040421 */ /* 0x000fe20000010000 */
[----:B------:R-:W-:Y:S06]  /*14e0*/  @P0 BRA `(.L_x_24) ;  /* 0x00000000002c0947 */ /* 0x000fec0003800000 */
[----:B------:R-:W-:-:S13]  /*14f0*/  FSETP.NEU.FTZ.AND P0, PT, |R0|, +INF , PT ;  /* 0x7f8000000000780b */ /* 0x000fda0003f1d200 */
[----:B------:R-:W-:Y:S01]  /*1500*/  @!P0 MOV R4, R0 ;  /* 0x0000000000048202 */ /* 0x000fe20000000f00 */
[----:B------:R-:W-:Y:S06]  /*1510*/  @!P0 BRA `(.L_x_24) ;  /* 0x0000000000208947 */ /* 0x000fec0003800000 */
[----:B------:R-:W-:-:S04]  /*1520*/  FFMA R0, R0, 1.84467440737095516160e+19, RZ ;  /* 0x5f80000000007823 */ /* 0x000fc800000000ff */
[----:B------:R-:W0:Y:S02]  /*1530*/  MUFU.RSQ R7, R0 ;  /* 0x0000000000077308 */ /* 0x000e240000001400 */
[----:B0-----:R-:W-:Y:S01]  /*1540*/  FMUL.FTZ R9, R0, R7 ;  /* 0x0000000700097220 */ /* 0x001fe20000410000 */
[----:B------:R-:W-:-:S03]  /*1550*/  FMUL.FTZ R7, R7, 0.5 ;  /* 0x3f00000007077820 */ /* 0x000fc60000410000 */
[----:B------:R-:W-:-:S04]  /*1560*/  FADD.FTZ R4, -R9, -RZ ;  /* 0x800000ff09047221 */ /* 0x000fc80000010100 */
[----:B------:R-:W-:-:S04]  /*1570*/  FFMA R4, R9, R4, R0 ;  /* 0x0000000409047223 */ /* 0x000fc80000000000 */
[----:B------:R-:W-:-:S04]  /*1580*/  FFMA R4, R4, R7, R9 ;  /* 0x0000000704047223 */ /* 0x000fc80000000009 */
[----:B------:R-:W-:-:S07]  /*1590*/  FMUL.FTZ R4, R4, 2.3283064365386962891e-10 ;  /* 0x2f80000004047820 */ /* 0x000fce0000410000 */
.L_x_24:
[----:B------:R-:W-:Y:S01]  /*15a0*/  HFMA2 R7, -RZ, RZ, 0, 0 ;  /* 0x00000000ff077431 */ /* 0x000fe200000001ff */
[----:B------:R-:W-:-:S03]  /*15b0*/  MOV R0, R4 ;  /* 0x0000000400007202 */ /* 0x000fc60000000f00 */
[----:B------:R-:W-:Y:S05]  /*15c0*/  RET.REL.NODEC R6 `(_ZN6caffe213GetLrMuKernelEPKfS1_S1_S1_PfS2_) ;  /* 0xffffffe8068c7950 */ /* 0x000fea0003c3ffff */
        .weak           $__internal_1_$__cuda_sm3x_div_rn_noftz_f32_slowpath
        .type           $__internal_1_$__cuda_sm3x_div_rn_noftz_f32_slowpath,@function
        .size           $__internal_1_$__cuda_sm3x_div_rn_noftz_f32_slowpath,(.L_x_35 - $__internal_1_$__cuda_sm3x_div_rn_noftz_f32_slowpath)
$__internal_1_$__cuda_sm3x_div_rn_noftz_f32_slowpath:
[----:B------:R-:W-:Y:S02]  /*15d0*/  SHF.R.U32.HI R8, RZ, 0x17, R3 ;  /* 0x00000017ff087819 */ /* 0x000fe40000011603 */
[----:B------:R-:W-:Y:S02]  /*15e0*/  SHF.R.U32.HI R7, RZ, 0x17, R0 ;  /* 0x00000017ff077819 */ /* 0x000fe40000011600 */
[----:B------:R-:W-:Y:S02]  /*15f0*/  LOP3.LUT R12, R8, 0xff, RZ, 0xc0, !PT ;  /* 0x000000ff080c7812 */ /* 0x000fe400078ec0ff */
[----:B------:R-:W-:Y:S02]  /*1600*/  LOP3.LUT R10, R7, 0xff, RZ, 0xc0, !PT ;  /* 0x000000ff070a7812 */ /* 0x000fe400078ec0ff */
[----:B------:R-:W-:Y:S02]  /*1610*/  IADD3 R9, PT, PT, R12, -0x1, RZ ;  /* 0xffffffff0c097810 */ /* 0x000fe40007ffe0ff */
[----:B------:R-:W-:-:S02]  /*1620*/  IADD3 R8, PT, PT, R10, -0x1, RZ ;  /* 0xffffffff0a087810 */ /* 0x000fc40007ffe0ff */
[----:B------:R-:W-:-:S04]  /*1630*/  ISETP.GT.U32.AND P0, PT, R9, 0xfd, PT ;  /* 0x000000fd0900780c */ /* 0x000fc80003f04070 */
[----:B------:R-:W-:-:S13]  /*1640*/  ISETP.GT.U32.OR P0, PT, R8, 0xfd, P0 ;  /* 0x000000fd0800780c */ /* 0x000fda0000704470 */
[----:B------:R-:W-:Y:S01]  /*1650*/  @!P0 MOV R7, RZ ;  /* 0x000000ff00078202 */ /* 0x000fe20000000f00 */
[----:B------:R-:W-:Y:S06]  /*1660*/  @!P0 BRA `(.L_x_25) ;  /* 0x00000000005c8947 */ /* 0x000fec0003800000 */
[----:B------:R-:W-:Y:S02]  /*1670*/  FSETP.GTU.FTZ.AND P0, PT, |R0|, +INF , PT ;  /* 0x7f8000000000780b */ /* 0x000fe40003f1c200 */
[----:B------:R-:W-:-:S04]  /*1680*/  FSETP.GTU.FTZ.AND P1, PT, |R3|, +INF , PT ;  /* 0x7f8000000300780b */ /* 0x000fc80003f3c200 */
[----:B------:R-:W-:-:S13]  /*1690*/  PLOP3.LUT P0, PT, P0, P1, PT, 0xf8, 0x8f ;  /* 0x00000000008f781c */ /* 0x000fda0000703f70 */
[----:B------:R-:W-:Y:S05]  /*16a0*/  @P0 BRA `(.L_x_26) ;  /* 0x0000000400440947 */ /* 0x000fea0003800000 */
[----:B------:R-:W-:-:S13]  /*16b0*/  LOP3.LUT P0, RZ, R3, 0x7fffffff, R0, 0xc8, !PT ;  /* 0x7fffffff03ff7812 */ /* 0x000fda000780c800 */
[----:B------:R-:W-:Y:S05]  /*16c0*/  @!P0 BRA `(.L_x_27) ;  /* 0x0000000400348947 */ /* 0x000fea0003800000 */
[C---:B------:R-:W-:Y:S02]  /*16d0*/  FSETP.NEU.FTZ.AND P1, PT, |R0|.reuse, +INF , PT ;  /* 0x7f8000000000780b */ /* 0x040fe40003f3d200 */
[----:B------:R-:W-:Y:S02]  /*16e0*/  FSETP.NEU.FTZ.AND P2, PT, |R3|, +INF , PT ;  /* 0x7f8000000300780b */ /* 0x000fe40003f5d200 */
[----:B------:R-:W-:-:S11]  /*16f0*/  FSETP.NEU.FTZ.AND P0, PT, |R0|, +INF , PT ;  /* 0x7f8000000000780b */ /* 0x000fd60003f1d200 */
[----:B------:R-:W-:Y:S05]  /*1700*/  @!P2 BRA !P1, `(.L_x_27) ;  /* 0x000000040024a947 */ /* 0x000fea0004800000 */
[----:B------:R-:W-:-:S04]  /*1710*/  LOP3.LUT P1, RZ, R0, 0x7fffffff, RZ, 0xc0, !PT ;  /* 0x7fffffff00ff7812 */ /* 0x000fc8000782c0ff */
[----:B------:R-:W-:-:S13]  /*1720*/  PLOP3.LUT P1, PT, P2, P1, PT, 0x2f, 0xf2 ;  /* 0x0000000000f2781c */ /* 0x000fda0001722577 */
[----:B------:R-:W-:Y:S05]  /*1730*/  @P1 BRA `(.L_x_28) ;  /* 0x0000000400101947 */ /* 0x000fea0003800000 */
[----:B------:R-:W-:-:S04]  /*1740*/  LOP3.LUT P1, RZ, R3, 0x7fffffff, RZ, 0xc0, !PT ;  /* 0x7fffffff03ff7812 */ /* 0x000fc8000782c0ff */
[----:B------:R-:W-:-:S13]  /*1750*/  PLOP3.LUT P0, PT, P0, P1, PT, 0x2f, 0xf2 ;  /* 0x0000000000f2781c */ /* 0x000fda0000702577 */
[----:B------:R-:W-:Y:S05]  /*1760*/  @P0 BRA `(.L_x_29) ;  /* 0x0000000000f80947 */ /* 0x000fea0003800000 */
[----:B------:R-:W-:Y:S02]  /*1770*/  ISETP.GE.AND P0, PT, R8, RZ, PT ;  /* 0x000000ff0800720c */ /* 0x000fe40003f06270 */
[----:B------:R-:W-:-:S11]  /*1780*/  ISETP.GE.AND P1, PT, R9, RZ, PT ;  /* 0x000000ff0900720c */ /* 0x000fd60003f26270 */
[----:B------:R-:W-:Y:S01]  /*1790*/  @P0 MOV R7, RZ ;  /* 0x000000ff00070202 */ /* 0x000fe20000000f00 */
[----:B------:R-:W-:Y:S01]  /*17a0*/  @!P0 FFMA R0, R0, 1.84467440737095516160e+19, RZ ;  /* 0x5f80000000008823 */ /* 0x000fe200000000ff */
[----:B------:R-:W-:Y:S01]  /*17b0*/  @!P0 MOV R7, 0xffffffc0 ;  /* 0xffffffc000078802 */ /* 0x000fe20000000f00 */
[----:B------:R-:W-:-:S03]  /*17c0*/  @!P1 FFMA R3, R3, 1.84467440737095516160e+19, RZ ;  /* 0x5f80000003039823 */ /* 0x000fc600000000ff */
[----:B------:R-:W-:-:S07]  /*17d0*/  @!P1 IADD3 R7, PT, PT, R7, 0x40, RZ ;  /* 0x0000004007079810 */ /* 0x000fce0007ffe0ff */
.L_x_25:
[----:B------:R-:W-:-:S04]  /*17e0*/  LEA R8, R12, 0xc0800000, 0x17 ;  /* 0xc08000000c087811 */ /* 0x000fc800078eb8ff */
[----:B------:R-:W-:Y:S02]  /*17f0*/  IADD3 R8, PT, PT, -R8, R3, RZ ;  /* 0x0000000308087210 */ /* 0x000fe40007ffe1ff */
[----:B------:R-:W-:Y:S02]  /*1800*/  IADD3 R3, PT, PT, R10, -0x7f, RZ ;  /* 0xffffff810a037810 */ /* 0x000fe40007ffe0ff */
[----:B------:R0:W1:Y:S01]  /*1810*/  MUFU.RCP R9, R8 ;  /* 0x0000000800097308 */ /* 0x0000620000001000 */
[----:B------:R-:W-:Y:S02]  /*1820*/  FADD.FTZ R11, -R8, -RZ ;  /* 0x800000ff080b7221 */ /* 0x000fe40000010100 */
[C---:B------:R-:W-:Y:S01]  /*1830*/  IMAD R0, R3.reuse, -0x800000, R0 ;  /* 0xff80000003007824 */ /* 0x040fe200078e0200 */
[----:B0-----:R-:W-:-:S04]  /*1840*/  IADD3 R8, PT, PT, R3, 0x7f, -R12 ;  /* 0x0000007f03087810 */ /* 0x001fc80007ffe80c */
[----:B------:R-:W-:Y:S01]  /*1850*/  IADD3 R8, PT, PT, R8, R7, RZ ;  /* 0x0000000708087210 */ /* 0x000fe20007ffe0ff */
[----:B-1----:R-:W-:-:S04]  /*1860*/  FFMA R10, R9, R11, 1 ;  /* 0x3f800000090a7423 */ /* 0x002fc8000000000b */
[----:B------:R-:W-:-:S04]  /*1870*/  FFMA R14, R9, R10, R9 ;  /* 0x0000000a090e7223 */ /* 0x000fc80000000009 */
[----:B------:R-:W-:-:S04]  /*1880*/  FFMA R9, R0, R14, RZ ;  /* 0x0000000e00097223 */ /* 0x000fc800000000ff */
[----:B------:R-:W-:-:S04]  /*1890*/  FFMA R10, R11, R9, R0 ;  /* 0x000000090b0a7223 */ /* 0x000fc80000000000 */
[----:B------:R-:W-:-:S04]  /*18a0*/  FFMA R9, R14, R10, R9 ;  /* 0x0000000a0e097223 */ /* 0x000fc80000000009 */
[----:B------:R-:W-:-:S04]  /*18b0*/  FFMA R10, R11, R9, R0 ;  /* 0x000000090b0a7223 */ /* 0x000fc80000000000 */
[----:B------:R-:W-:-:S05]  /*18c0*/  FFMA R0, R14, R10, R9 ;  /* 0x0000000a0e007223 */ /* 0x000fca0000000009 */
[----:B------:R-:W-:-:S04]  /*18d0*/  SHF.R.U32.HI R3, RZ, 0x17, R0 ;  /* 0x00000017ff037819 */ /* 0x000fc80000011600 */
[----:B------:R-:W-:-:S04]  /*18e0*/  LOP3.LUT R3, R3, 0xff, RZ, 0xc0, !PT ;  /* 0x000000ff03037812 */ /* 0x000fc800078ec0ff */
[----:B------:R-:W-:-:S04]  /*18f0*/  IADD3 R11, PT, PT, R3, R8, RZ ;  /* 0x00000008030b7210 */ /* 0x000fc80007ffe0ff */
[----:B------:R-:W-:-:S04]  /*1900*/  IADD3 R3, PT, PT, R11, -0x1, RZ ;  /* 0xffffffff0b037810 */ /* 0x000fc80007ffe0ff */
[----:B------:R-:W-:-:S13]  /*1910*/  ISETP.GE.U32.AND P0, PT, R3, 0xfe, PT ;  /* 0x000000fe0300780c */ /* 0x000fda0003f06070 */
[----:B------:R-:W-:Y:S05]  /*1920*/  @!P0 BRA `(.L_x_30) ;  /* 0x0000000000808947 */ /* 0x000fea0003800000 */
[----:B------:R-:W-:-:S13]  /*1930*/  ISETP.GT.AND P0, PT, R11, 0xfe, PT ;  /* 0x000000fe0b00780c */ /* 0x000fda0003f04270 */
[----:B------:R-:W-:Y:S05]  /*1940*/  @P0 BRA `(.L_x_31) ;  /* 0x00000000006c0947 */ /* 0x000fea0003800000 */
[----:B------:R-:W-:-:S13]  /*1950*/  ISETP.GE.AND P0, PT, R11, 0x1, PT ;  /* 0x000000010b00780c */ /* 0x000fda0003f06270 */
[----:B------:R-:W-:Y:S05]  /*1960*/  @P0 BRA `(.L_x_32) ;  /* 0x0000000000980947 */ /* 0x000fea0003800000 */
[----:B------:R-:W-:Y:S02]  /*1970*/  ISETP.GE.AND P0, PT, R11, -0x18, PT ;  /* 0xffffffe80b00780c */ /* 0x000fe40003f06270 */
[----:B------:R-:W-:-:S11]  /*1980*/  LOP3.LUT R0, R0, 0x80000000, RZ, 0xc0, !PT ;  /* 0x8000000000007812 */ /* 0x000fd600078ec0ff */
[----:B------:R-:W-:Y:S05]  /*1990*/  @!P0 BRA `(.L_x_32) ;  /* 0x00000000008c8947 */ /* 0x000fea0003800000 */
[CCC-:B------:R-:W-:Y:S01]  /*19a0*/  FFMA.RZ R3, R14.reuse, R10.reuse, R9.reuse ;  /* 0x0000000a0e037223 */ /* 0x1c0fe2000000c009 */
[CCC-:B------:R-:W-:Y:S01]  /*19b0*/  FFMA.RM R8, R14.reuse, R10.reuse, R9.reuse ;  /* 0x0000000a0e087223 */ /* 0x1c0fe20000004009 */
[C---:B------:R-:W-:Y:S02]  /*19c0*/  ISETP.NE.AND P2, PT, R11.reuse, RZ, PT ;  /* 0x000000ff0b00720c */ /* 0x040fe40003f45270 */
[----:B------:R-:W-:Y:S02]  /*19d0*/  ISETP.NE.AND P1, PT, R11, RZ, PT ;  /* 0x000000ff0b00720c */ /* 0x000fe40003f25270 */
[----:B------:R-:W-:Y:S01]  /*19e0*/  LOP3.LUT R7, R3, 0x7fffff, RZ, 0xc0, !PT ;  /* 0x007fffff03077812 */ /* 0x000fe200078ec0ff */
[----:B------:R-:W-:Y:S01]  /*19f0*/  FFMA.RP R3, R14, R10, R9 ;  /* 0x0000000a0e037223 */ /* 0x000fe20000008009 */
[----:B------:R-:W-:Y:S02]  /*1a00*/  IADD3 R10, PT, PT, R11, 0x20, RZ ;  /* 0x000000200b0a7810 */ /* 0x000fe40007ffe0ff */
[----:B------:R-:W-:-:S02]  /*1a10*/  LOP3.LUT R7, R7, 0x800000, RZ, 0xfc, !PT ;  /* 0x0080000007077812 */ /* 0x000fc400078efcff */
[----:B------:R-:W-:Y:S02]  /*1a20*/  IADD3 R9, PT, PT, -R11, RZ, RZ ;  /* 0x000000ff0b097210 */ /* 0x000fe40007ffe1ff */
[----:B------:R-:W-:Y:S02]  /*1a30*/  SHF.L.U32 R10, R7, R10, RZ ;  /* 0x0000000a070a7219 */ /* 0x000fe400000006ff */
[----:B------:R-:W-:Y:S02]  /*1a40*/  FSETP.NEU.FTZ.AND P0, PT, R3, R8, PT ;  /* 0x000000080300720b */ /* 0x000fe40003f1d000 */
[----:B------:R-:W-:Y:S02]  /*1a50*/  SEL R8, R9, RZ, P2 ;  /* 0x000000ff09087207 */ /* 0x000fe40001000000 */
[----:B------:R-:W-:Y:S02]  /*1a60*/  ISETP.NE.AND P1, PT, R10, RZ, P1 ;  /* 0x000000ff0a00720c */ /* 0x000fe40000f25270 */
[----:B------:R-:W-:-:S02]  /*1a70*/  SHF.R.U32.HI R8, RZ, R8, R7 ;  /* 0x00000008ff087219 */ /* 0x000fc40000011607 */
[----:B------:R-:W-:Y:S02]  /*1a80*/  PLOP3.LUT P0, PT, P0, P1, PT, 0xf8, 0x8f ;  /* 0x00000000008f781c */ /* 0x000fe40000703f70 */
[----:B------:R-:W-:Y:S02]  /*1a90*/  SHF.R.U32.HI R10, RZ, 0x1, R8 ;  /* 0x00000001ff0a7819 */ /* 0x000fe40000011608 */
[----:B------:R-:W-:-:S04]  /*1aa0*/  SEL R3, RZ, 0x1, !P0 ;  /* 0x00000001ff037807 */ /* 0x000fc80004000000 */
[----:B------:R-:W-:-:S04]  /*1ab0*/  LOP3.LUT R3, R3, 0x1, R10, 0xf8, !PT ;  /* 0x0000000103037812 */ /* 0x000fc800078ef80a */
[----:B------:R-:W-:-:S04]  /*1ac0*/  LOP3.LUT R3, R3, R8, RZ, 0xc0, !PT ;  /* 0x0000000803037212 */ /* 0x000fc800078ec0ff */
[----:B------:R-:W-:-:S04]  /*1ad0*/  IADD3 R3, PT, PT, R10, R3, RZ ;  /* 0x000000030a037210 */ /* 0x000fc80007ffe0ff */
[----:B------:R-:W-:Y:S01]  /*1ae0*/  LOP3.LUT R0, R3, R0, RZ, 0xfc, !PT ;  /* 0x0000000003007212 */ /* 0x000fe200078efcff */
[----:B------:R-:W-:Y:S06]  /*1af0*/  BRA `(.L_x_32) ;  /* 0x0000000000347947 */ /* 0x000fec0003800000 */
.L_x_31:
[----:B------:R-:W-:-:S04]  /*1b00*/  LOP3.LUT R0, R0, 0x80000000, RZ, 0xc0, !PT ;  /* 0x8000000000007812 */ /* 0x000fc800078ec0ff */
[----:B------:R-:W-:Y:S01]  /*1b10*/  LOP3.LUT R0, R0, 0x7f800000, RZ, 0xfc, !PT ;  /* 0x7f80000000007812 */ /* 0x000fe200078efcff */
[----:B------:R-:W-:Y:S06]  /*1b20*/  BRA `(.L_x_32) ;  /* 0x0000000000287947 */ /* 0x000fec0003800000 */
.L_x_30:
[----:B------:R-:W-:Y:S01]  /*1b30*/  LEA R0, R8, R0, 0x17 ;  /* 0x0000000008007211 */ /* 0x000fe200078eb8ff */
[----:B------:R-:W-:Y:S06]  /*1b40*/  BRA `(.L_x_32) ;  /* 0x0000000000207947 */ /* 0x000fec0003800000 */
.L_x_29:
[----:B------:R-:W-:-:S04]  /*1b50*/  LOP3.LUT R0, R3, 0x80000000, R0, 0x48, !PT ;  /* 0x8000000003007812 */ /* 0x000fc800078e4800 */
[----:B------:R-:W-:Y:S01]  /*1b60*/  LOP3.LUT R0, R0, 0x7f800000, RZ, 0xfc, !PT ;  /* 0x7f80000000007812 */ /* 0x000fe200078efcff */
[----:B------:R-:W-:Y:S06]  /*1b70*/  BRA `(.L_x_32) ;  /* 0x0000000000147947 */ /* 0x000fec0003800000 */
.L_x_28:
[----:B------:R-:W-:Y:S01]  /*1b80*/  LOP3.LUT R0, R3, 0x80000000, R0, 0x48, !PT ;  /* 0x8000000003007812 */ /* 0x000fe200078e4800 */
[----:B------:R-:W-:Y:S06]  /*1b90*/  BRA `(.L_x_32) ;  /* 0x00000000000c7947 */ /* 0x000fec0003800000 */
.L_x_27:
[----:B------:R-:W0:Y:S01]  /*1ba0*/  MUFU.RSQ R0, -QNAN ;  /* 0xffc0000000007908 */ /* 0x000e220000001400 */
[----:B------:R-:W-:Y:S05]  /*1bb0*/  BRA `(.L_x_32) ;  /* 0x0000000000047947 */ /* 0x000fea0003800000 */
.L_x_26:
[----:B------:R-:W-:-:S07]  /*1bc0*/  FADD.FTZ R0, R0, R3 ;  /* 0x0000000300007221 */ /* 0x000fce0000010000 */
.L_x_32:
[----:B------:R-:W-:Y:S01]  /*1bd0*/  HFMA2 R7, -RZ, RZ, 0, 0 ;  /* 0x00000000ff077431 */ /* 0x000fe200000001ff */
[----:B0-----:R-:W-:-:S03]  /*1be0*/  MOV R3, R0 ;  /* 0x0000000000037202 */ /* 0x001fc60000000f00 */
[----:B------:R-:W-:Y:S05]  /*1bf0*/  RET.REL.NODEC R6 `(_ZN6caffe213GetLrMuKernelEPKfS1_S1_S1_PfS2_) ;  /* 0xffffffe406007950 */ /* 0x000fea0003c3ffff */
.L_x_33:
        /* <DEDUP_REMOVED lines=16> */
.L_x_35:


//--------------------- .nv.shared.reserved.0     --------------------------
	.section	.nv.shared.reserved.0,"aw",@nobits
	.weak		__nv_reservedSMEM_offset_0_alias
	.size		__nv_reservedSMEM_offset_0_alias, 0, 64
	.other		__nv_reservedSMEM_offset_0_alias,@"STO_CUDA_RESERVED_SHARED STV_DEFAULT"
__nv_reservedSMEM_offset_0_alias:
	.zero		0
	.zero		64


//--------------------- .nv.global                --------------------------
	.section	.nv.global,"aw",@nobits
	.align	8
.nv.global:
	.type		_ZTVN10__cxxabiv120__si_class_type_infoE,@object
	.size		_ZTVN10__cxxabiv120__si_class_type_infoE,(_ZTTNSt7__cxx1119basic_ostringstreamIcSt11char_traitsIcESaIcEEE - _ZTVN10__cxxabiv120__si_class_type_infoE)
_ZTVN10__cxxabiv120__si_class_type_infoE:
	.zero		8
	.type		_ZTTNSt7__cxx1119basic_ostringstreamIcSt11char_traitsIcESaIcEEE,@object
	.size		_ZTTNSt7__cxx1119basic_ostringstreamIcSt11char_traitsIcESaIcEEE,(_ZTVN10__cxxabiv120__function_type_infoE - _ZTTNSt7__cxx1119basic_ostringstreamIcSt11char_traitsIcESaIcEEE)
_ZTTNSt7__cxx1119basic_ostringstreamIcSt11char_traitsIcESaIcEEE:
	.zero		8
	.type		_ZTVN10__cxxabiv120__function_type_infoE,@object
	.size		_ZTVN10__cxxabiv120__function_type_infoE,(_ZTTSo - _ZTVN10__cxxabiv120__function_type_infoE)
_ZTVN10__cxxabiv120__function_type_infoE:
	.zero		8
	.type		_ZTTSo,@object
	.size		_ZTTSo,(_ZTVN10__cxxabiv119__pointer_type_infoE - _ZTTSo)
_ZTTSo:
	.zero		8
	.type		_ZTVN10__cxxabiv119__pointer_type_infoE,@object
	.size		_ZTVN10__cxxabiv119__pointer_type_infoE,(_ZTVN10__cxxabiv117__class_type_infoE - _ZTVN10__cxxabiv119__pointer_type_infoE)
_ZTVN10__cxxabiv119__pointer_type_infoE:
	.zero		8
	.type		_ZTVN10__cxxabiv117__class_type_infoE,@object
	.size		_ZTVN10__cxxabiv117__class_type_infoE,(_ZTVSt9basic_iosIcSt11char_traitsIcEE - _ZTVN10__cxxabiv117__class_type_infoE)
_ZTVN10__cxxabiv117__class_type_infoE:
	.zero		8
	.type		_ZTVSt9basic_iosIcSt11char_traitsIcEE,@object
	.size		_ZTVSt9basic_iosIcSt11char_traitsIcEE,(_ZTVN3c1020intrusive_ptr_targetE - _ZTVSt9basic_iosIcSt11char_traitsIcEE)
_ZTVSt9basic_iosIcSt11char_traitsIcEE:
	.zero		32
	.type		_ZTVN3c1020intrusive_ptr_targetE,@object
	.size		_ZTVN3c1020intrusive_ptr_targetE,(_ZTVN3c105ErrorE - _ZTVN3c1020intrusive_ptr_targetE)
_ZTVN3c1020intrusive_ptr_targetE:
	.zero		40
	.type		_ZTVN3c105ErrorE,@object
	.size		_ZTVN3c105ErrorE,(_ZTVN3c1011StorageImplE - _ZTVN3c105ErrorE)
_ZTVN3c105ErrorE:
	.zero		40
	.type		_ZTVN3c1011StorageImplE,@object
	.size		_ZTVN3c1011StorageImplE,(_ZTVSt15basic_streambufIcSt11char_traitsIcEE - _ZTVN3c1011StorageImplE)
_ZTVN3c1011StorageImplE:
	.zero		40
	.type		_ZTVSt15basic_streambufIcSt11char_traitsIcEE,@object
	.size		_ZTVSt15basic_streambufIcSt11char_traitsIcEE,(_ZTVNSt7__cxx1115basic_stringbufIcSt11char_traitsIcESaIcEEE - _ZTVSt15basic_streambufIcSt11char_traitsIcEE)
_ZTVSt15basic_streambufIcSt11char_traitsIcEE:
	.zero		128
	.type		_ZTVNSt7__cxx1115basic_stringbufIcSt11char_traitsIcESaIcEEE,@object
	.size		_ZTVNSt7__cxx1115basic_stringbufIcSt11char_traitsIcESaIcEEE,(_ZTVN6caffe28OperatorINS_11CUDAContextEEE - _ZTVNSt7__cxx1115basic_stringbufIcSt11char_traitsIcESaIcEEE)
_ZTVNSt7__cxx1115basic_stringbufIcSt11char_traitsIcESaIcEEE:
	.zero		128
	.type		_ZTVN6caffe28OperatorINS_11CUDAContextEEE,@object
	.size		_ZTVN6caffe28OperatorINS_11CUDAContextEEE,(_ZTVN6caffe211YellowFinOpIfNS_11CUDAContextEEE - _ZTVN6caffe28OperatorINS_11CUDAContextEEE)
_ZTVN6caffe28OperatorINS_11CUDAContextEEE:
	.zero		136
	.type		_ZTVN6caffe211YellowFinOpIfNS_11CUDAContextEEE,@object
	.size		_ZTVN6caffe211YellowFinOpIfNS_11CUDAContextEEE,(.L_13 - _ZTVN6caffe211YellowFinOpIfNS_11CUDAContextEEE)
_ZTVN6caffe211YellowFinOpIfNS_11CUDAContextEEE:
	.zero		136
.L_13:


//--------------------- .nv.constant0._ZN6caffe217MomentumSgdKernelEiPKfS1_S1_S1_S1_PfS2_b --------------------------
	.section	.nv.constant0._ZN6caffe217MomentumSgdKernelEiPKfS1_S1_S1_S1_PfS2_b,"a",@progbits
	.sectionflags	@""
	.align	4
.nv.constant0._ZN6caffe217MomentumSgdKernelEiPKfS1_S1_S1_S1_PfS2_b:
	.zero		961


//--------------------- .nv.constant0._ZN6caffe213GetLrMuKernelEPKfS1_S1_S1_PfS2_ --------------------------
	.section	.nv.constant0._ZN6caffe213GetLrMuKernelEPKfS1_S1_S1_PfS2_,"a",@progbits
	.sectionflags	@""
	.align	4
.nv.constant0._ZN6caffe213GetLrMuKernelEPKfS1_S1_S1_PfS2_:
	.zero		944


//--------------------- SYMBOLS --------------------------

	.type		.nv.reservedSmem.offset0,@object
	.size		.nv.reservedSmem.offset0,0x4
